//
// Generated by NVIDIA NVVM Compiler
//
// Compiler Build ID: CL-36424714
// Cuda compilation tools, release 13.0, V13.0.88
// Based on NVVM 20.0.0
//

.version 9.0
.target sm_100
.address_size 64

	// .globl	_Z17warp_shuffle_demov
.extern .func  (.param .b32 func_retval0) vprintf
(
	.param .b64 vprintf_param_0,
	.param .b64 vprintf_param_1
)
;
// _ZZ21warp_matrix_transposevE4tile has been demoted
.global .align 1 .b8 $str[40] = {87, 97, 114, 112, 32, 37, 100, 44, 32, 76, 97, 110, 101, 32, 37, 100, 58, 32, 73, 110, 105, 116, 105, 97, 108, 32, 118, 97, 108, 117, 101, 32, 61, 32, 37, 46, 48, 102, 10};
.global .align 1 .b8 $str$1[34] = {87, 97, 114, 112, 32, 37, 100, 58, 32, 83, 104, 117, 102, 102, 108, 101, 32, 100, 111, 119, 110, 32, 98, 121, 32, 52, 58, 32, 37, 46, 48, 102, 10};
.global .align 1 .b8 $str$2[32] = {87, 97, 114, 112, 32, 37, 100, 58, 32, 83, 104, 117, 102, 102, 108, 101, 32, 117, 112, 32, 98, 121, 32, 52, 58, 32, 37, 46, 48, 102, 10};
.global .align 1 .b8 $str$3[42] = {87, 97, 114, 112, 32, 37, 100, 44, 32, 76, 97, 110, 101, 32, 37, 100, 58, 32, 83, 104, 117, 102, 102, 108, 101, 32, 88, 79, 82, 32, 98, 121, 32, 49, 58, 32, 37, 46, 48, 102, 10};
.global .align 1 .b8 $str$4[38] = {87, 97, 114, 112, 32, 37, 100, 58, 32, 66, 114, 111, 97, 100, 99, 97, 115, 116, 32, 102, 114, 111, 109, 32, 108, 97, 110, 101, 32, 48, 58, 32, 37, 46, 48, 102, 10};
.global .align 1 .b8 $str$5[23] = {87, 97, 114, 112, 32, 37, 100, 32, 86, 111, 116, 101, 32, 82, 101, 115, 117, 108, 116, 115, 58, 10};
.global .align 1 .b8 $str$6[37] = {32, 32, 65, 108, 108, 32, 116, 104, 114, 101, 97, 100, 115, 32, 104, 97, 118, 101, 32, 101, 118, 101, 110, 32, 108, 97, 110, 101, 32, 73, 68, 58, 32, 37, 115, 10};
.global .align 1 .b8 $str$7[5] = {116, 114, 117, 101};
.global .align 1 .b8 $str$8[6] = {102, 97, 108, 115, 101};
.global .align 1 .b8 $str$9[35] = {32, 32, 65, 110, 121, 32, 116, 104, 114, 101, 97, 100, 32, 104, 97, 115, 32, 101, 118, 101, 110, 32, 108, 97, 110, 101, 32, 73, 68, 58, 32, 37, 115, 10};
.global .align 1 .b8 $str$10[31] = {32, 32, 66, 97, 108, 108, 111, 116, 32, 40, 101, 118, 101, 110, 32, 108, 97, 110, 101, 115, 41, 58, 32, 48, 120, 37, 48, 56, 120, 10};
.global .align 1 .b8 $str$11[24] = {32, 32, 80, 111, 112, 117, 108, 97, 116, 105, 111, 110, 32, 99, 111, 117, 110, 116, 58, 32, 37, 100, 10};
.global .align 1 .b8 $str$12[43] = {87, 97, 114, 112, 32, 37, 100, 44, 32, 76, 97, 110, 101, 32, 37, 100, 58, 32, 86, 97, 108, 117, 101, 61, 37, 100, 44, 32, 80, 114, 101, 102, 105, 120, 32, 83, 117, 109, 61, 37, 100, 10};
.global .align 1 .b8 $str$13[57] = {76, 97, 110, 101, 32, 37, 100, 58, 32, 79, 114, 105, 103, 105, 110, 97, 108, 61, 40, 37, 46, 48, 102, 44, 32, 37, 46, 48, 102, 41, 44, 32, 84, 114, 97, 110, 115, 112, 111, 115, 101, 100, 61, 40, 37, 46, 48, 102, 44, 32, 37, 46, 48, 102, 41, 10};
.global .align 1 .b8 $str$14[58] = {67, 111, 111, 112, 101, 114, 97, 116, 105, 118, 101, 32, 103, 114, 111, 117, 112, 115, 32, 100, 101, 109, 111, 32, 114, 101, 113, 117, 105, 114, 101, 115, 32, 99, 111, 109, 112, 117, 116, 101, 32, 99, 97, 112, 97, 98, 105, 108, 105, 116, 121, 32, 55, 46, 48, 43, 10};
.global .align 1 .b8 $str$15[32] = {87, 97, 114, 112, 32, 37, 100, 44, 32, 72, 97, 108, 102, 45, 119, 97, 114, 112, 32, 48, 32, 115, 117, 109, 58, 32, 37, 46, 48, 102, 10};

.visible .entry _Z17warp_shuffle_demov()
{
	.local .align 16 .b8 	__local_depot0[16];
	.reg .b64 	%SP;
	.reg .b64 	%SPL;
	.reg .pred 	%p<9>;
	.reg .b32 	%r<31>;
	.reg .b32 	%f<6>;
	.reg .b64 	%rd<17>;
	.reg .b64 	%fd<6>;

	mov.u64 	%SPL, __local_depot0;
	cvta.local.u64 	%SP, %SPL;
	add.u64 	%rd2, %SP, 0;
	add.u64 	%rd1, %SPL, 0;
	mov.u32 	%r12, %tid.x;
	mov.u32 	%r13, %ctaid.x;
	mov.u32 	%r14, %ntid.x;
	mad.lo.s32 	%r15, %r13, %r14, %r12;
	shr.s32 	%r16, %r15, 31;
	shr.u32 	%r17, %r16, 27;
	add.s32 	%r18, %r15, %r17;
	and.b32  	%r19, %r18, -32;
	sub.s32 	%r1, %r15, %r19;
	shr.s32 	%r2, %r18, 5;
	add.s32 	%r20, %r1, 1;
	cvt.rn.f32.s32 	%f1, %r20;
	cvt.f64.f32 	%fd1, %f1;
	st.local.v2.u32 	[%rd1], {%r2, %r1};
	st.local.f64 	[%rd1+8], %fd1;
	mov.u64 	%rd3, $str;
	cvta.global.u64 	%rd4, %rd3;
	{ // callseq 0, 0
	.param .b64 param0;
	st.param.b64 	[param0], %rd4;
	.param .b64 param1;
	st.param.b64 	[param1], %rd2;
	.param .b32 retval0;
	call.uni (retval0), 
	vprintf, 
	(
	param0, 
	param1
	);
	ld.param.b32 	%r21, [retval0];
	} // callseq 0
	mov.b32 	%r7, %f1;
	shfl.sync.down.b32	%r8|%p1, %r7, 4, 31, -1;
	setp.ne.s32 	%p2, %r1, 0;
	@%p2 bra 	$L__BB0_2;
	mov.b32 	%f2, %r8;
	cvt.f64.f32 	%fd2, %f2;
	st.local.u32 	[%rd1], %r2;
	st.local.f64 	[%rd1+8], %fd2;
	mov.u64 	%rd5, $str$1;
	cvta.global.u64 	%rd6, %rd5;
	{ // callseq 1, 0
	.param .b64 param0;
	st.param.b64 	[param0], %rd6;
	.param .b64 param1;
	st.param.b64 	[param1], %rd2;
	.param .b32 retval0;
	call.uni (retval0), 
	vprintf, 
	(
	param0, 
	param1
	);
	ld.param.b32 	%r23, [retval0];
	} // callseq 1
$L__BB0_2:
	shfl.sync.up.b32	%r9|%p3, %r7, 4, 0, -1;
	setp.ne.s32 	%p4, %r1, 4;
	@%p4 bra 	$L__BB0_4;
	mov.b32 	%f3, %r9;
	cvt.f64.f32 	%fd3, %f3;
	st.local.u32 	[%rd1], %r2;
	st.local.f64 	[%rd1+8], %fd3;
	mov.u64 	%rd8, $str$2;
	cvta.global.u64 	%rd9, %rd8;
	{ // callseq 2, 0
	.param .b64 param0;
	st.param.b64 	[param0], %rd9;
	.param .b64 param1;
	st.param.b64 	[param1], %rd2;
	.param .b32 retval0;
	call.uni (retval0), 
	vprintf, 
	(
	param0, 
	param1
	);
	ld.param.b32 	%r25, [retval0];
	} // callseq 2
$L__BB0_4:
	shfl.sync.bfly.b32	%r10|%p5, %r7, 1, 31, -1;
	setp.gt.s32 	%p6, %r1, 1;
	@%p6 bra 	$L__BB0_6;
	mov.b32 	%f4, %r10;
	cvt.f64.f32 	%fd4, %f4;
	st.local.v2.u32 	[%rd1], {%r2, %r1};
	st.local.f64 	[%rd1+8], %fd4;
	mov.u64 	%rd11, $str$3;
	cvta.global.u64 	%rd12, %rd11;
	{ // callseq 3, 0
	.param .b64 param0;
	st.param.b64 	[param0], %rd12;
	.param .b64 param1;
	st.param.b64 	[param1], %rd2;
	.param .b32 retval0;
	call.uni (retval0), 
	vprintf, 
	(
	param0, 
	param1
	);
	ld.param.b32 	%r27, [retval0];
	} // callseq 3
$L__BB0_6:
	shfl.sync.idx.b32	%r11|%p7, %r7, 0, 31, -1;
	setp.ne.s32 	%p8, %r1, 31;
	@%p8 bra 	$L__BB0_8;
	mov.b32 	%f5, %r11;
	cvt.f64.f32 	%fd5, %f5;
	st.local.u32 	[%rd1], %r2;
	st.local.f64 	[%rd1+8], %fd5;
	mov.u64 	%rd14, $str$4;
	cvta.global.u64 	%rd15, %rd14;
	{ // callseq 4, 0
	.param .b64 param0;
	st.param.b64 	[param0], %rd15;
	.param .b64 param1;
	st.param.b64 	[param1], %rd2;
	.param .b32 retval0;
	call.uni (retval0), 
	vprintf, 
	(
	param0, 
	param1
	);
	ld.param.b32 	%r29, [retval0];
	} // callseq 4
$L__BB0_8:
	ret;

}
	// .globl	_Z14warp_vote_demov
.visible .entry _Z14warp_vote_demov()
{
	.local .align 8 .b8 	__local_depot1[8];
	.reg .b64 	%SP;
	.reg .b64 	%SPL;
	.reg .pred 	%p<7>;
	.reg .b32 	%r<30>;
	.reg .b64 	%rd<19>;

	mov.u64 	%SPL, __local_depot1;
	cvta.local.u64 	%SP, %SPL;
	mov.u32 	%r3, %tid.x;
	mov.u32 	%r4, %ctaid.x;
	mov.u32 	%r5, %ntid.x;
	mad.lo.s32 	%r1, %r4, %r5, %r3;
	shr.s32 	%r6, %r1, 31;
	shr.u32 	%r7, %r6, 27;
	add.s32 	%r8, %r1, %r7;
	and.b32  	%r9, %r8, -32;
	sub.s32 	%r10, %r1, %r9;
	and.b32  	%r11, %r10, 1;
	setp.eq.b32 	%p3, %r11, 1;
	not.pred 	%p4, %p3;
	mov.b32 	%r12, -1;
	vote.sync.all.pred 	%p1, %p4, %r12;
	vote.sync.any.pred 	%p2, %p4, %r12;
	vote.sync.ballot.b32 	%r2, %p4, %r12;
	setp.ne.s32 	%p6, %r10, 0;
	@%p6 bra 	$L__BB1_2;
	add.u64 	%rd1, %SP, 0;
	add.u64 	%rd2, %SPL, 0;
	shr.s32 	%r18, %r8, 5;
	st.local.u32 	[%rd2], %r18;
	mov.u64 	%rd3, $str$5;
	cvta.global.u64 	%rd4, %rd3;
	{ // callseq 5, 0
	.param .b64 param0;
	st.param.b64 	[param0], %rd4;
	.param .b64 param1;
	st.param.b64 	[param1], %rd1;
	.param .b32 retval0;
	call.uni (retval0), 
	vprintf, 
	(
	param0, 
	param1
	);
	ld.param.b32 	%r19, [retval0];
	} // callseq 5
	mov.u64 	%rd5, $str$8;
	cvta.global.u64 	%rd6, %rd5;
	mov.u64 	%rd7, $str$7;
	cvta.global.u64 	%rd8, %rd7;
	selp.b64 	%rd9, %rd8, %rd6, %p1;
	st.local.u64 	[%rd2], %rd9;
	mov.u64 	%rd10, $str$6;
	cvta.global.u64 	%rd11, %rd10;
	{ // callseq 6, 0
	.param .b64 param0;
	st.param.b64 	[param0], %rd11;
	.param .b64 param1;
	st.param.b64 	[param1], %rd1;
	.param .b32 retval0;
	call.uni (retval0), 
	vprintf, 
	(
	param0, 
	param1
	);
	ld.param.b32 	%r21, [retval0];
	} // callseq 6
	selp.b64 	%rd12, %rd8, %rd6, %p2;
	st.local.u64 	[%rd2], %rd12;
	mov.u64 	%rd13, $str$9;
	cvta.global.u64 	%rd14, %rd13;
	{ // callseq 7, 0
	.param .b64 param0;
	st.param.b64 	[param0], %rd14;
	.param .b64 param1;
	st.param.b64 	[param1], %rd1;
	.param .b32 retval0;
	call.uni (retval0), 
	vprintf, 
	(
	param0, 
	param1
	);
	ld.param.b32 	%r23, [retval0];
	} // callseq 7
	st.local.u32 	[%rd2], %r2;
	mov.u64 	%rd15, $str$10;
	cvta.global.u64 	%rd16, %rd15;
	{ // callseq 8, 0
	.param .b64 param0;
	st.param.b64 	[param0], %rd16;
	.param .b64 param1;
	st.param.b64 	[param1], %rd1;
	.param .b32 retval0;
	call.uni (retval0), 
	vprintf, 
	(
	param0, 
	param1
	);
	ld.param.b32 	%r25, [retval0];
	} // callseq 8
	popc.b32 	%r27, %r2;
	st.local.u32 	[%rd2], %r27;
	mov.u64 	%rd17, $str$11;
	cvta.global.u64 	%rd18, %rd17;
	{ // callseq 9, 0
	.param .b64 param0;
	st.param.b64 	[param0], %rd18;
	.param .b64 param1;
	st.param.b64 	[param1], %rd1;
	.param .b32 retval0;
	call.uni (retval0), 
	vprintf, 
	(
	param0, 
	param1
	);
	ld.param.b32 	%r28, [retval0];
	} // callseq 9
$L__BB1_2:
	ret;

}
	// .globl	_Z14warp_scan_demov
.visible .entry _Z14warp_scan_demov()
{
	.local .align 16 .b8 	__local_depot2[16];
	.reg .b64 	%SP;
	.reg .b64 	%SPL;
	.reg .pred 	%p<12>;
	.reg .b32 	%r<32>;
	.reg .b64 	%rd<5>;

	mov.u64 	%SPL, __local_depot2;
	cvta.local.u64 	%SP, %SPL;
	mov.u32 	%r5, %tid.x;
	mov.u32 	%r6, %ctaid.x;
	mov.u32 	%r7, %ntid.x;
	mad.lo.s32 	%r1, %r6, %r7, %r5;
	shr.s32 	%r8, %r1, 31;
	shr.u32 	%r9, %r8, 27;
	add.s32 	%r10, %r1, %r9;
	and.b32  	%r11, %r10, -32;
	sub.s32 	%r2, %r1, %r11;
	add.s32 	%r3, %r2, 1;
	shfl.sync.up.b32	%r12|%p1, %r3, 1, 0, -1;
	setp.gt.s32 	%p2, %r2, 0;
	selp.b32 	%r13, %r12, 0, %p2;
	add.s32 	%r14, %r13, %r3;
	shfl.sync.up.b32	%r15|%p3, %r14, 2, 0, -1;
	setp.lt.s32 	%p4, %r2, 2;
	selp.b32 	%r16, 0, %r15, %p4;
	add.s32 	%r17, %r16, %r14;
	shfl.sync.up.b32	%r18|%p5, %r17, 4, 0, -1;
	setp.lt.s32 	%p6, %r2, 4;
	selp.b32 	%r19, 0, %r18, %p6;
	add.s32 	%r20, %r19, %r17;
	shfl.sync.up.b32	%r21|%p7, %r20, 8, 0, -1;
	setp.gt.s32 	%p8, %r2, 7;
	setp.lt.s32 	%p9, %r2, 8;
	selp.b32 	%r22, 0, %r21, %p9;
	add.s32 	%r23, %r22, %r20;
	shfl.sync.up.b32	%r24|%p10, %r23, 16, 0, -1;
	setp.lt.s32 	%p11, %r2, 16;
	selp.b32 	%r25, 0, %r24, %p11;
	add.s32 	%r4, %r25, %r23;
	@%p8 bra 	$L__BB2_2;
	shr.s32 	%r29, %r10, 5;
	add.u64 	%rd1, %SP, 0;
	add.u64 	%rd2, %SPL, 0;
	st.local.v4.u32 	[%rd2], {%r29, %r2, %r3, %r4};
	mov.u64 	%rd3, $str$12;
	cvta.global.u64 	%rd4, %rd3;
	{ // callseq 10, 0
	.param .b64 param0;
	st.param.b64 	[param0], %rd4;
	.param .b64 param1;
	st.param.b64 	[param1], %rd1;
	.param .b32 retval0;
	call.uni (retval0), 
	vprintf, 
	(
	param0, 
	param1
	);
	ld.param.b32 	%r30, [retval0];
	} // callseq 10
$L__BB2_2:
	ret;

}
	// .globl	_Z21warp_matrix_transposev
.visible .entry _Z21warp_matrix_transposev()
{
	.local .align 8 .b8 	__local_depot3[40];
	.reg .b64 	%SP;
	.reg .b64 	%SPL;
	.reg .pred 	%p<3>;
	.reg .b32 	%r<13>;
	.reg .b32 	%f<5>;
	.reg .b64 	%rd<5>;
	.reg .b64 	%fd<5>;
	// demoted variable
	.shared .align 4 .b8 _ZZ21warp_matrix_transposevE4tile[4224];
	mov.u64 	%SPL, __local_depot3;
	cvta.local.u64 	%SP, %SPL;
	mov.u32 	%r1, %tid.x;
	and.b32  	%r2, %r1, 31;
	setp.gt.u32 	%p1, %r1, 31;
	@%p1 bra 	$L__BB3_3;
	cvt.rn.f32.u32 	%f1, %r2;
	mov.u32 	%r5, _ZZ21warp_matrix_transposevE4tile;
	mad.lo.s32 	%r3, %r2, 132, %r5;
	st.shared.f32 	[%r3], %f1;
	or.b32  	%r4, %r2, 32;
	cvt.rn.f32.u32 	%f2, %r4;
	st.shared.f32 	[%r3+4], %f2;
	bar.warp.sync 	-1;
	setp.gt.u32 	%p2, %r2, 3;
	@%p2 bra 	$L__BB3_3;
	add.u64 	%rd1, %SP, 0;
	add.u64 	%rd2, %SPL, 0;
	shl.b32 	%r6, %r2, 2;
	add.s32 	%r8, %r5, %r6;
	ld.shared.f32 	%f3, [%r8+132];
	shl.b32 	%r9, %r1, 7;
	sub.s32 	%r10, %r3, %r9;
	ld.shared.f32 	%f4, [%r10];
	cvt.rn.f64.u32 	%fd1, %r2;
	cvt.rn.f64.u32 	%fd2, %r4;
	cvt.f64.f32 	%fd3, %f4;
	cvt.f64.f32 	%fd4, %f3;
	st.local.u32 	[%rd2], %r2;
	st.local.f64 	[%rd2+8], %fd1;
	st.local.f64 	[%rd2+16], %fd2;
	st.local.f64 	[%rd2+24], %fd3;
	st.local.f64 	[%rd2+32], %fd4;
	mov.u64 	%rd3, $str$13;
	cvta.global.u64 	%rd4, %rd3;
	{ // callseq 11, 0
	.param .b64 param0;
	st.param.b64 	[param0], %rd4;
	.param .b64 param1;
	st.param.b64 	[param1], %rd1;
	.param .b32 retval0;
	call.uni (retval0), 
	vprintf, 
	(
	param0, 
	param1
	);
	ld.param.b32 	%r11, [retval0];
	} // callseq 11
$L__BB3_3:
	ret;

}
	// .globl	_Z28warp_cooperative_groups_demov
.visible .entry _Z28warp_cooperative_groups_demov()
{
	.local .align 16 .b8 	__local_depot4[16];
	.reg .b64 	%SP;
	.reg .b64 	%SPL;
	.reg .pred 	%p<7>;
	.reg .b32 	%r<27>;
	.reg .b32 	%f<10>;
	.reg .b64 	%rd<7>;
	.reg .b64 	%fd<2>;

	mov.u64 	%SPL, __local_depot4;
	cvta.local.u64 	%SP, %SPL;
	mov.u64 	%rd1, $str$14;
	cvta.global.u64 	%rd2, %rd1;
	{ // callseq 12, 0
	.param .b64 param0;
	st.param.b64 	[param0], %rd2;
	.param .b64 param1;
	st.param.b64 	[param1], 0;
	.param .b32 retval0;
	call.uni (retval0), 
	vprintf, 
	(
	param0, 
	param1
	);
	ld.param.b32 	%r3, [retval0];
	} // callseq 12
	mov.u32 	%r5, %tid.x;
	mov.u32 	%r6, %ctaid.x;
	mov.u32 	%r7, %ntid.x;
	mad.lo.s32 	%r1, %r6, %r7, %r5;
	shr.s32 	%r8, %r1, 31;
	shr.u32 	%r9, %r8, 27;
	add.s32 	%r10, %r1, %r9;
	and.b32  	%r11, %r10, -32;
	sub.s32 	%r2, %r1, %r11;
	setp.gt.s32 	%p1, %r2, 15;
	@%p1 bra 	$L__BB4_3;
	add.s32 	%r12, %r2, 1;
	cvt.rn.f32.s32 	%f2, %r12;
	mov.b32 	%r13, %f2;
	shfl.sync.down.b32	%r14|%p2, %r13, 8, 31, 65535;
	mov.b32 	%f3, %r14;
	add.f32 	%f4, %f2, %f3;
	mov.b32 	%r15, %f4;
	shfl.sync.down.b32	%r16|%p3, %r15, 4, 31, 65535;
	mov.b32 	%f5, %r16;
	add.f32 	%f6, %f4, %f5;
	mov.b32 	%r17, %f6;
	shfl.sync.down.b32	%r18|%p4, %r17, 2, 31, 65535;
	mov.b32 	%f7, %r18;
	add.f32 	%f8, %f6, %f7;
	mov.b32 	%r19, %f8;
	shfl.sync.down.b32	%r20|%p5, %r19, 1, 31, 65535;
	mov.b32 	%f9, %r20;
	add.f32 	%f1, %f8, %f9;
	setp.ne.s32 	%p6, %r2, 0;
	@%p6 bra 	$L__BB4_3;
	add.u64 	%rd3, %SP, 0;
	add.u64 	%rd4, %SPL, 0;
	cvt.f64.f32 	%fd1, %f1;
	shr.s32 	%r24, %r10, 5;
	st.local.u32 	[%rd4], %r24;
	st.local.f64 	[%rd4+8], %fd1;
	mov.u64 	%rd5, $str$15;
	cvta.global.u64 	%rd6, %rd5;
	{ // callseq 13, 0
	.param .b64 param0;
	st.param.b64 	[param0], %rd6;
	.param .b64 param1;
	st.param.b64 	[param1], %rd3;
	.param .b32 retval0;
	call.uni (retval0), 
	vprintf, 
	(
	param0, 
	param1
	);
	ld.param.b32 	%r25, [retval0];
	} // callseq 13
$L__BB4_3:
	ret;

}


// ===== COMPILED SASS (sm_100) =====

	.target	sm_100

	.elftype	@"ET_EXEC"


//--------------------- .note.nv.tkinfo           --------------------------
	.section	.note.nv.tkinfo,"",@"SHT_NOTE"
	.sectionflags	@"SHF_NOTE_NV_TKINFO"
	.tkinfo
        /*0018*/ 	.word	0x00000002
        /*0030*/ 	.string	""
        /*0030*/ 	.string	"ptxas"
        /*0030*/ 	.string	"Cuda compilation tools, release 13.0, V13.0.88"
        /*0030*/ 	.string	"Build cuda_13.0.r13.0/compiler.36424714_0"
        /*0030*/ 	.string	"-arch sm_100 -m 64 "



//--------------------- .note.nv.cuinfo           --------------------------
	.section	.note.nv.cuinfo,"",@"SHT_NOTE"
	.sectionflags	@"SHF_NOTE_NV_CUINFO"
        /*0018*/ 	.short	0x0002
        /*001a*/ 	.short	0x0064
        /*001c*/ 	.short	0x0082
	.zero		2


//--------------------- .nv.info                  --------------------------
	.section	.nv.info,"",@"SHT_CUDA_INFO"
	.align	4


	//----- nvinfo : EIATTR_REGCOUNT
	.align		4
        /*0000*/ 	.byte	0x04, 0x2f
        /*0002*/ 	.short	(.L_17 - .L_16)
	.align		4
.L_16:
        /*0004*/ 	.word	index@(_Z17warp_shuffle_demov)
        /*0008*/ 	.word	0x00000019


	//----- nvinfo : EIATTR_FRAME_SIZE
	.align		4
.L_17:
        /*000c*/ 	.byte	0x04, 0x11
        /*000e*/ 	.short	(.L_19 - .L_18)
	.align		4
.L_18:
        /*0010*/ 	.word	index@(_Z17warp_shuffle_demov)
        /*0014*/ 	.word	0x00000010


	//----- nvinfo : EIATTR_REGCOUNT
	.align		4
.L_19:
        /*0018*/ 	.byte	0x04, 0x2f
        /*001a*/ 	.short	(.L_21 - .L_20)
	.align		4
.L_20:
        /*001c*/ 	.word	index@(_Z14warp_vote_demov)
        /*0020*/ 	.word	0x00000019


	//----- nvinfo : EIATTR_FRAME_SIZE
	.align		4
.L_21:
        /*0024*/ 	.byte	0x04, 0x11
        /*0026*/ 	.short	(.L_23 - .L_22)
	.align		4
.L_22:
        /*0028*/ 	.word	index@(_Z14warp_vote_demov)
        /*002c*/ 	.word	0x00000008


	//----- nvinfo : EIATTR_REGCOUNT
	.align		4
.L_23:
        /*0030*/ 	.byte	0x04, 0x2f
        /*0032*/ 	.short	(.L_25 - .L_24)
	.align		4
.L_24:
        /*0034*/ 	.word	index@(_Z14warp_scan_demov)
        /*0038*/ 	.word	0x00000018


	//----- nvinfo : EIATTR_FRAME_SIZE
	.align		4
.L_25:
        /*003c*/ 	.byte	0x04, 0x11
        /*003e*/ 	.short	(.L_27 - .L_26)
	.align		4
.L_26:
        /*0040*/ 	.word	index@(_Z14warp_scan_demov)
        /*0044*/ 	.word	0x00000010


	//----- nvinfo : EIATTR_REGCOUNT
	.align		4
.L_27:
        /*0048*/ 	.byte	0x04, 0x2f
        /*004a*/ 	.short	(.L_29 - .L_28)
	.align		4
.L_28:
        /*004c*/ 	.word	index@(_Z21warp_matrix_transposev)
        /*0050*/ 	.word	0x00000018


	//----- nvinfo : EIATTR_FRAME_SIZE
	.align		4
.L_29:
        /*0054*/ 	.byte	0x04, 0x11
        /*0056*/ 	.short	(.L_31 - .L_30)
	.align		4
.L_30:
        /*0058*/ 	.word	index@(_Z21warp_matrix_transposev)
        /*005c*/ 	.word	0x00000028


	//----- nvinfo : EIATTR_REGCOUNT
	.align		4
.L_31:
        /*0060*/ 	.byte	0x04, 0x2f
        /*0062*/ 	.short	(.L_33 - .L_32)
	.align		4
.L_32:
        /*0064*/ 	.word	index@(_Z28warp_cooperative_groups_demov)
        /*0068*/ 	.word	0x00000018


	//----- nvinfo : EIATTR_FRAME_SIZE
	.align		4
.L_33:
        /*006c*/ 	.byte	0x04, 0x11
        /*006e*/ 	.short	(.L_35 - .L_34)
	.align		4
.L_34:
        /*0070*/ 	.word	index@(_Z28warp_cooperative_groups_demov)
        /*0074*/ 	.word	0x00000010


	//----- nvinfo : EIATTR_MIN_STACK_SIZE
	.align		4
.L_35:
        /*0078*/ 	.byte	0x04, 0x12
        /*007a*/ 	.short	(.L_37 - .L_36)
	.align		4
.L_36:
        /*007c*/ 	.word	index@(_Z28warp_cooperative_groups_demov)
        /*0080*/ 	.word	0x00000010


	//----- nvinfo : EIATTR_MIN_STACK_SIZE
	.align		4
.L_37:
        /*0084*/ 	.byte	0x04, 0x12
        /*0086*/ 	.short	(.L_39 - .L_38)
	.align		4
.L_38:
        /*0088*/ 	.word	index@(_Z21warp_matrix_transposev)
        /*008c*/ 	.word	0x00000028


	//----- nvinfo : EIATTR_MIN_STACK_SIZE
	.align		4
.L_39:
        /*0090*/ 	.byte	0x04, 0x12
        /*0092*/ 	.short	(.L_41 - .L_40)
	.align		4
.L_40:
        /*0094*/ 	.word	index@(_Z14warp_scan_demov)
        /*0098*/ 	.word	0x00000010


	//----- nvinfo : EIATTR_MIN_STACK_SIZE
	.align		4
.L_41:
        /*009c*/ 	.byte	0x04, 0x12
        /*009e*/ 	.short	(.L_43 - .L_42)
	.align		4
.L_42:
        /*00a0*/ 	.word	index@(_Z14warp_vote_demov)
        /*00a4*/ 	.word	0x00000008


	//----- nvinfo : EIATTR_MIN_STACK_SIZE
	.align		4
.L_43:
        /*00a8*/ 	.byte	0x04, 0x12
        /*00aa*/ 	.short	(.L_45 - .L_44)
	.align		4
.L_44:
        /*00ac*/ 	.word	index@(_Z17warp_shuffle_demov)
        /*00b0*/ 	.word	0x00000010
.L_45:


//--------------------- .nv.compat                --------------------------
	.section	.nv.compat,"",@"SHT_CUDA_COMPAT_INFO"
	.align	4
        /*0000*/ 	.byte	0x02, 0x09, 0x00, 0x00, 0x02, 0x02, 0x01, 0x00, 0x02, 0x05, 0x05, 0x00, 0x03, 0x07, 0x01, 0x01
        /*0010*/ 	.byte	0x02, 0x03, 0x00, 0x00, 0x02, 0x06, 0x01, 0x00, 0x04, 0x0b, 0x08, 0x00, 0x09, 0x00, 0x00, 0x00
        /*0020*/ 	.byte	0x00, 0x00, 0x00, 0x00


//--------------------- .nv.info._Z28warp_cooperative_groups_demov --------------------------
	.section	.nv.info._Z28warp_cooperative_groups_demov,"",@"SHT_CUDA_INFO"
	.sectionflags	@""
	.align	4


	//----- nvinfo : EIATTR_CUDA_API_VERSION
	.align		4
        /*0000*/ 	.byte	0x04, 0x37
        /*0002*/ 	.short	(.L_47 - .L_46)
.L_46:
        /*0004*/ 	.word	0x00000082


	//----- nvinfo : EIATTR_SPARSE_MMA_MASK
	.align		4
.L_47:
        /*0008*/ 	.byte	0x03, 0x50
        /*000a*/ 	.short	0x0000


	//----- nvinfo : EIATTR_MAXREG_COUNT
	.align		4
        /*000c*/ 	.byte	0x03, 0x1b
        /*000e*/ 	.short	0x00ff


	//----- nvinfo : EIATTR_EXTERNS
	.align		4
        /*0010*/ 	.byte	0x04, 0x0f
        /*0012*/ 	.short	(.L_49 - .L_48)


	//   ....[0]....
	.align		4
.L_48:
        /*0014*/ 	.word	index@(vprintf)


	//----- nvinfo : EIATTR_MERCURY_ISA_VERSION
	.align		4
.L_49:
        /*0018*/ 	.byte	0x03, 0x5f
        /*001a*/ 	.short	0x0101


	//----- nvinfo : EIATTR_COOP_GROUP_MASK_REGIDS
	.align		4
        /*001c*/ 	.byte	0x04, 0x29
        /*001e*/ 	.short	(.L_51 - .L_50)


	//   ....[0]....
.L_50:
        /*0020*/ 	.word	0x05000008


	//   ....[1]....
        /*0024*/ 	.word	0x05000007


	//   ....[2]....
        /*0028*/ 	.word	0x0500000a


	//   ....[3]....
        /*002c*/ 	.word	0x05000009


	//   ....[4]....
        /*0030*/ 	.word	0x0500000f


	//   ....[5]....
        /*0034*/ 	.word	0x0500000f


	//   ....[6]....
        /*0038*/ 	.word	0x0500000f


	//   ....[7]....
        /*003c*/ 	.word	0x0500000f


	//----- nvinfo : EIATTR_COOP_GROUP_INSTR_OFFSETS
	.align		4
.L_51:
        /*0040*/ 	.byte	0x04, 0x28
        /*0042*/ 	.short	(.L_53 - .L_52)


	//   ....[0]....
.L_52:
        /*0044*/ 	.word	0x00000200


	//   ....[1]....
        /*0048*/ 	.word	0x00000220


	//   ....[2]....
        /*004c*/ 	.word	0x00000240


	//   ....[3]....
        /*0050*/ 	.word	0x00000260


	//   ....[4]....
        /*0054*/ 	.word	0x000003b0


	//   ....[5]....
        /*0058*/ 	.word	0x00000410


	//   ....[6]....
        /*005c*/ 	.word	0x00000470


	//   ....[7]....
        /*0060*/ 	.word	0x000004d0


	//----- nvinfo : EIATTR_VRC_CTA_INIT_COUNT
	.align		4
.L_53:
        /*0064*/ 	.byte	0x02, 0x4a
	.zero		1
	.zero		1


	//----- nvinfo : EIATTR_SYSCALL_OFFSETS
	.align		4
        /*0068*/ 	.byte	0x04, 0x46
        /*006a*/ 	.short	(.L_55 - .L_54)


	//   ....[0]....
.L_54:
        /*006c*/ 	.word	0x000000d0


	//   ....[1]....
        /*0070*/ 	.word	0x00000350


	//----- nvinfo : EIATTR_EXIT_INSTR_OFFSETS
	.align		4
.L_55:
        /*0074*/ 	.byte	0x04, 0x1c
        /*0076*/ 	.short	(.L_57 - .L_56)


	//   ....[0]....
.L_56:
        /*0078*/ 	.word	0x00000170


	//   ....[1]....
        /*007c*/ 	.word	0x00000290


	//   ....[2]....
        /*0080*/ 	.word	0x00000360


	//----- nvinfo : EIATTR_CRS_STACK_SIZE
	.align		4
.L_57:
        /*0084*/ 	.byte	0x04, 0x1e
        /*0086*/ 	.short	(.L_59 - .L_58)
.L_58:
        /*0088*/ 	.word	0x00000000


	//----- nvinfo : EIATTR_SW_WAR
	.align		4
.L_59:
        /*008c*/ 	.byte	0x04, 0x36
        /*008e*/ 	.short	(.L_61 - .L_60)
.L_60:
        /*0090*/ 	.word	0x00000008
.L_61:


//--------------------- .nv.info._Z21warp_matrix_transposev --------------------------
	.section	.nv.info._Z21warp_matrix_transposev,"",@"SHT_CUDA_INFO"
	.sectionflags	@""
	.align	4


	//----- nvinfo : EIATTR_CUDA_API_VERSION
	.align		4
        /*0000*/ 	.byte	0x04, 0x37
        /*0002*/ 	.short	(.L_63 - .L_62)
.L_62:
        /*0004*/ 	.word	0x00000082


	//----- nvinfo : EIATTR_SPARSE_MMA_MASK
	.align		4
.L_63:
        /*0008*/ 	.byte	0x03, 0x50
        /*000a*/ 	.short	0x0000


	//----- nvinfo : EIATTR_MAXREG_COUNT
	.align		4
        /*000c*/ 	.byte	0x03, 0x1b
        /*000e*/ 	.short	0x00ff


	//----- nvinfo : EIATTR_EXTERNS
	.align		4
        /*0010*/ 	.byte	0x04, 0x0f
        /*0012*/ 	.short	(.L_65 - .L_64)


	//   ....[0]....
	.align		4
.L_64:
        /*0014*/ 	.word	index@(vprintf)


	//----- nvinfo : EIATTR_MERCURY_ISA_VERSION
	.align		4
.L_65:
        /*0018*/ 	.byte	0x03, 0x5f
        /*001a*/ 	.short	0x0101


	//----- nvinfo : EIATTR_COOP_GROUP_MASK_REGIDS
	.align		4
        /*001c*/ 	.byte	0x04, 0x29
        /*001e*/ 	.short	(.L_67 - .L_66)


	//   ....[0]....
.L_66:
        /*0020*/ 	.word	0xffffffff


	//----- nvinfo : EIATTR_COOP_GROUP_INSTR_OFFSETS
	.align		4
.L_67:
        /*0024*/ 	.byte	0x04, 0x28
        /*0026*/ 	.short	(.L_69 - .L_68)


	//   ....[0]....
.L_68:
        /*0028*/ 	.word	0x00000140


	//----- nvinfo : EIATTR_VRC_CTA_INIT_COUNT
	.align		4
.L_69:
        /*002c*/ 	.byte	0x02, 0x4a
	.zero		1
	.zero		1


	//----- nvinfo : EIATTR_SYSCALL_OFFSETS
	.align		4
        /*0030*/ 	.byte	0x04, 0x46
        /*0032*/ 	.short	(.L_71 - .L_70)


	//   ....[0]....
.L_70:
        /*0034*/ 	.word	0x00000290


	//----- nvinfo : EIATTR_EXIT_INSTR_OFFSETS
	.align		4
.L_71:
        /*0038*/ 	.byte	0x04, 0x1c
        /*003a*/ 	.short	(.L_73 - .L_72)


	//   ....[0]....
.L_72:
        /*003c*/ 	.word	0x00000080


	//   ....[1]....
        /*0040*/ 	.word	0x00000150


	//   ....[2]....
        /*0044*/ 	.word	0x000002a0


	//----- nvinfo : EIATTR_CRS_STACK_SIZE
	.align		4
.L_73:
        /*0048*/ 	.byte	0x04, 0x1e
        /*004a*/ 	.short	(.L_75 - .L_74)
.L_74:
        /*004c*/ 	.word	0x00000000


	//----- nvinfo : EIATTR_SW_WAR
	.align		4
.L_75:
        /*0050*/ 	.byte	0x04, 0x36
        /*0052*/ 	.short	(.L_77 - .L_76)
.L_76:
        /*0054*/ 	.word	0x00000008
.L_77:


//--------------------- .nv.info._Z14warp_scan_demov --------------------------
	.section	.nv.info._Z14warp_scan_demov,"",@"SHT_CUDA_INFO"
	.sectionflags	@""
	.align	4


	//----- nvinfo : EIATTR_CUDA_API_VERSION
	.align		4
        /*0000*/ 	.byte	0x04, 0x37
        /*0002*/ 	.short	(.L_79 - .L_78)
.L_78:
        /*0004*/ 	.word	0x00000082


	//----- nvinfo : EIATTR_SPARSE_MMA_MASK
	.align		4
.L_79:
        /*0008*/ 	.byte	0x03, 0x50
        /*000a*/ 	.short	0x0000


	//----- nvinfo : EIATTR_MAXREG_COUNT
	.align		4
        /*000c*/ 	.byte	0x03, 0x1b
        /*000e*/ 	.short	0x00ff


	//----- nvinfo : EIATTR_EXTERNS
	.align		4
        /*0010*/ 	.byte	0x04, 0x0f
        /*0012*/ 	.short	(.L_81 - .L_80)


	//   ....[0]....
	.align		4
.L_80:
        /*0014*/ 	.word	index@(vprintf)


	//----- nvinfo : EIATTR_MERCURY_ISA_VERSION
	.align		4
.L_81:
        /*0018*/ 	.byte	0x03, 0x5f
        /*001a*/ 	.short	0x0101


	//----- nvinfo : EIATTR_COOP_GROUP_MASK_REGIDS
	.align		4
        /*001c*/ 	.byte	0x04, 0x29
        /*001e*/ 	.short	(.L_83 - .L_82)


	//   ....[0]....
.L_82:
        /*0020*/ 	.word	0xffffffff


	//   ....[1]....
        /*0024*/ 	.word	0xffffffff


	//   ....[2]....
        /*0028*/ 	.word	0xffffffff


	//   ....[3]....
        /*002c*/ 	.word	0xffffffff


	//   ....[4]....
        /*0030*/ 	.word	0xffffffff


	//----- nvinfo : EIATTR_COOP_GROUP_INSTR_OFFSETS
	.align		4
.L_83:
        /*0034*/ 	.byte	0x04, 0x28
        /*0036*/ 	.short	(.L_85 - .L_84)


	//   ....[0]....
.L_84:
        /*0038*/ 	.word	0x00000110


	//   ....[1]....
        /*003c*/ 	.word	0x00000150


	//   ....[2]....
        /*0040*/ 	.word	0x00000190


	//   ....[3]....
        /*0044*/ 	.word	0x000001d0


	//   ....[4]....
        /*0048*/ 	.word	0x00000210


	//----- nvinfo : EIATTR_VRC_CTA_INIT_COUNT
	.align		4
.L_85:
        /*004c*/ 	.byte	0x02, 0x4a
	.zero		1
	.zero		1


	//----- nvinfo : EIATTR_SYSCALL_OFFSETS
	.align		4
        /*0050*/ 	.byte	0x04, 0x46
        /*0052*/ 	.short	(.L_87 - .L_86)


	//   ....[0]....
.L_86:
        /*0054*/ 	.word	0x000002d0


	//----- nvinfo : EIATTR_EXIT_INSTR_OFFSETS
	.align		4
.L_87:
        /*0058*/ 	.byte	0x04, 0x1c
        /*005a*/ 	.short	(.L_89 - .L_88)


	//   ....[0]....
.L_88:
        /*005c*/ 	.word	0x00000240


	//   ....[1]....
        /*0060*/ 	.word	0x000002e0


	//----- nvinfo : EIATTR_CRS_STACK_SIZE
	.align		4
.L_89:
        /*0064*/ 	.byte	0x04, 0x1e
        /*0066*/ 	.short	(.L_91 - .L_90)
.L_90:
        /*0068*/ 	.word	0x00000000


	//----- nvinfo : EIATTR_SW_WAR
	.align		4
.L_91:
        /*006c*/ 	.byte	0x04, 0x36
        /*006e*/ 	.short	(.L_93 - .L_92)
.L_92:
        /*0070*/ 	.word	0x00000008
.L_93:


//--------------------- .nv.info._Z14warp_vote_demov --------------------------
	.section	.nv.info._Z14warp_vote_demov,"",@"SHT_CUDA_INFO"
	.sectionflags	@""
	.align	4


	//----- nvinfo : EIATTR_CUDA_API_VERSION
	.align		4
        /*0000*/ 	.byte	0x04, 0x37
        /*0002*/ 	.short	(.L_95 - .L_94)
.L_94:
        /*0004*/ 	.word	0x00000082


	//----- nvinfo : EIATTR_SPARSE_MMA_MASK
	.align		4
.L_95:
        /*0008*/ 	.byte	0x03, 0x50
        /*000a*/ 	.short	0x0000


	//----- nvinfo : EIATTR_MAXREG_COUNT
	.align		4
        /*000c*/ 	.byte	0x03, 0x1b
        /*000e*/ 	.short	0x00ff


	//----- nvinfo : EIATTR_EXTERNS
	.align		4
        /*0010*/ 	.byte	0x04, 0x0f
        /*0012*/ 	.short	(.L_97 - .L_96)


	//   ....[0]....
	.align		4
.L_96:
        /*0014*/ 	.word	index@(vprintf)


	//----- nvinfo : EIATTR_MERCURY_ISA_VERSION
	.align		4
.L_97:
        /*0018*/ 	.byte	0x03, 0x5f
        /*001a*/ 	.short	0x0101


	//----- nvinfo : EIATTR_COOP_GROUP_MASK_REGIDS
	.align		4
        /*001c*/ 	.byte	0x04, 0x29
        /*001e*/ 	.short	(.L_99 - .L_98)


	//   ....[0]....
.L_98:
        /*0020*/ 	.word	0xffffffff


	//   ....[1]....
        /*0024*/ 	.word	0xffffffff


	//   ....[2]....
        /*0028*/ 	.word	0xffffffff


	//----- nvinfo : EIATTR_COOP_GROUP_INSTR_OFFSETS
	.align		4
.L_99:
        /*002c*/ 	.byte	0x04, 0x28
        /*002e*/ 	.short	(.L_101 - .L_100)


	//   ....[0]....
.L_100:
        /*0030*/ 	.word	0x00000110


	//   ....[1]....
        /*0034*/ 	.word	0x00000120


	//   ....[2]....
        /*0038*/ 	.word	0x00000130


	//----- nvinfo : EIATTR_VRC_CTA_INIT_COUNT
	.align		4
.L_101:
        /*003c*/ 	.byte	0x02, 0x4a
	.zero		1
	.zero		1


	//----- nvinfo : EIATTR_SYSCALL_OFFSETS
	.align		4
        /*0040*/ 	.byte	0x04, 0x46
        /*0042*/ 	.short	(.L_103 - .L_102)


	//   ....[0]....
.L_102:
        /*0044*/ 	.word	0x00000210


	//   ....[1]....
        /*0048*/ 	.word	0x000002e0


	//   ....[2]....
        /*004c*/ 	.word	0x000003b0


	//   ....[3]....
        /*0050*/ 	.word	0x00000440


	//   ....[4]....
        /*0054*/ 	.word	0x000004e0


	//----- nvinfo : EIATTR_EXIT_INSTR_OFFSETS
	.align		4
.L_103:
        /*0058*/ 	.byte	0x04, 0x1c
        /*005a*/ 	.short	(.L_105 - .L_104)


	//   ....[0]....
.L_104:
        /*005c*/ 	.word	0x00000160


	//   ....[1]....
        /*0060*/ 	.word	0x000004f0


	//----- nvinfo : EIATTR_CRS_STACK_SIZE
	.align		4
.L_105:
        /*0064*/ 	.byte	0x04, 0x1e
        /*0066*/ 	.short	(.L_107 - .L_106)
.L_106:
        /*0068*/ 	.word	0x00000000


	//----- nvinfo : EIATTR_SW_WAR
	.align		4
.L_107:
        /*006c*/ 	.byte	0x04, 0x36
        /*006e*/ 	.short	(.L_109 - .L_108)
.L_108:
        /*0070*/ 	.word	0x00000008
.L_109:


//--------------------- .nv.info._Z17warp_shuffle_demov --------------------------
	.section	.nv.info._Z17warp_shuffle_demov,"",@"SHT_CUDA_INFO"
	.sectionflags	@""
	.align	4


	//----- nvinfo : EIATTR_CUDA_API_VERSION
	.align		4
        /*0000*/ 	.byte	0x04, 0x37
        /*0002*/ 	.short	(.L_111 - .L_110)
.L_110:
        /*0004*/ 	.word	0x00000082


	//----- nvinfo : EIATTR_SPARSE_MMA_MASK
	.align		4
.L_111:
        /*0008*/ 	.byte	0x03, 0x50
        /*000a*/ 	.short	0x0000


	//----- nvinfo : EIATTR_MAXREG_COUNT
	.align		4
        /*000c*/ 	.byte	0x03, 0x1b
        /*000e*/ 	.short	0x00ff


	//----- nvinfo : EIATTR_EXTERNS
	.align		4
        /*0010*/ 	.byte	0x04, 0x0f
        /*0012*/ 	.short	(.L_113 - .L_112)


	//   ....[0]....
	.align		4
.L_112:
        /*0014*/ 	.word	index@(vprintf)


	//----- nvinfo : EIATTR_MERCURY_ISA_VERSION
	.align		4
.L_113:
        /*0018*/ 	.byte	0x03, 0x5f
        /*001a*/ 	.short	0x0101


	//----- nvinfo : EIATTR_COOP_GROUP_MASK_REGIDS
	.align		4
        /*001c*/ 	.byte	0x04, 0x29
        /*001e*/ 	.short	(.L_115 - .L_114)


	//   ....[0]....
.L_114:
        /*0020*/ 	.word	0xffffffff


	//   ....[1]....
        /*0024*/ 	.word	0xffffffff


	//   ....[2]....
        /*0028*/ 	.word	0xffffffff


	//   ....[3]....
        /*002c*/ 	.word	0xffffffff


	//   ....[4]....
        /*0030*/ 	.word	0x0500000f


	//   ....[5]....
        /*0034*/ 	.word	0x0500000f


	//   ....[6]....
        /*0038*/ 	.word	0x0500000f


	//   ....[7]....
        /*003c*/ 	.word	0x0500000f


	//----- nvinfo : EIATTR_COOP_GROUP_INSTR_OFFSETS
	.align		4
.L_115:
        /*0040*/ 	.byte	0x04, 0x28
        /*0042*/ 	.short	(.L_117 - .L_116)


	//   ....[0]....
.L_116:
        /*0044*/ 	.word	0x000001f0


	//   ....[1]....
        /*0048*/ 	.word	0x00000310


	//   ....[2]....
        /*004c*/ 	.word	0x00000440


	//   ....[3]....
        /*0050*/ 	.word	0x00000570


	//   ....[4]....
        /*0054*/ 	.word	0x000006c0


	//   ....[5]....
        /*0058*/ 	.word	0x00000750


	//   ....[6]....
        /*005c*/ 	.word	0x000007f0


	//   ....[7]....
        /*0060*/ 	.word	0x00000890


	//----- nvinfo : EIATTR_VRC_CTA_INIT_COUNT
	.align		4
.L_117:
        /*0064*/ 	.byte	0x02, 0x4a
	.zero		1
	.zero		1


	//----- nvinfo : EIATTR_SYSCALL_OFFSETS
	.align		4
        /*0068*/ 	.byte	0x04, 0x46
        /*006a*/ 	.short	(.L_119 - .L_118)


	//   ....[0]....
.L_118:
        /*006c*/ 	.word	0x000001c0


	//   ....[1]....
        /*0070*/ 	.word	0x000002d0


	//   ....[2]....
        /*0074*/ 	.word	0x00000400


	//   ....[3]....
        /*0078*/ 	.word	0x00000530


	//   ....[4]....
        /*007c*/ 	.word	0x00000650


	//----- nvinfo : EIATTR_EXIT_INSTR_OFFSETS
	.align		4
.L_119:
        /*0080*/ 	.byte	0x04, 0x1c
        /*0082*/ 	.short	(.L_121 - .L_120)


	//   ....[0]....
.L_120:
        /*0084*/ 	.word	0x00000590


	//   ....[1]....
        /*0088*/ 	.word	0x00000660


	//----- nvinfo : EIATTR_CRS_STACK_SIZE
	.align		4
.L_121:
        /*008c*/ 	.byte	0x04, 0x1e
        /*008e*/ 	.short	(.L_123 - .L_122)
.L_122:
        /*0090*/ 	.word	0x00000000


	//----- nvinfo : EIATTR_SW_WAR
	.align		4
.L_123:
        /*0094*/ 	.byte	0x04, 0x36
        /*0096*/ 	.short	(.L_125 - .L_124)
.L_124:
        /*0098*/ 	.word	0x00000008
.L_125:


//--------------------- .nv.callgraph             --------------------------
	.section	.nv.callgraph,"",@"SHT_CUDA_CALLGRAPH"
	.align	4
	.sectionentsize	8
	.align		4
        /*0000*/ 	.word	0x00000000
	.align		4
        /*0004*/ 	.word	0xffffffff
	.align		4
        /*0008*/ 	.word	index@(_Z28warp_cooperative_groups_demov)
	.align		4
        /*000c*/ 	.word	index@(vprintf)
	.align		4
        /*0010*/ 	.word	index@(_Z21warp_matrix_transposev)
	.align		4
        /*0014*/ 	.word	index@(vprintf)
	.align		4
        /*0018*/ 	.word	index@(_Z14warp_scan_demov)
	.align		4
        /*001c*/ 	.word	index@(vprintf)
	.align		4
        /*0020*/ 	.word	index@(_Z14warp_vote_demov)
	.align		4
        /*0024*/ 	.word	index@(vprintf)
	.align		4
        /*0028*/ 	.word	index@(_Z17warp_shuffle_demov)
	.align		4
        /*002c*/ 	.word	index@(vprintf)
	.align		4
        /*0030*/ 	.word	0x00000000
	.align		4
        /*0034*/ 	.word	0xfffffffe
	.align		4
        /*0038*/ 	.word	0x00000000
	.align		4
        /*003c*/ 	.word	0xfffffffd
	.align		4
        /*0040*/ 	.word	0x00000000
	.align		4
        /*0044*/ 	.word	0xfffffffc


//--------------------- .nv.constant4             --------------------------
	.section	.nv.constant4,"a",@progbits
	.align	8
	.align		8
.nv.constant4:
        /*0000*/ 	.dword	vprintf
	.align		8
        /*0008*/ 	.dword	$str
	.align		8
        /*0010*/ 	.dword	$str$1
	.align		8
        /*0018*/ 	.dword	$str$2
	.align		8
        /*0020*/ 	.dword	$str$3
	.align		8
        /*0028*/ 	.dword	$str$4
	.align		8
        /*0030*/ 	.dword	$str$5
	.align		8
        /*0038*/ 	.dword	$str$6
	.align		8
        /*0040*/ 	.dword	$str$7
	.align		8
        /*0048*/ 	.dword	$str$8
	.align		8
        /*0050*/ 	.dword	$str$9
	.align		8
        /*0058*/ 	.dword	$str$10
	.align		8
        /*0060*/ 	.dword	$str$11
	.align		8
        /*0068*/ 	.dword	$str$12
	.align		8
        /*0070*/ 	.dword	$str$13
	.align		8
        /*0078*/ 	.dword	$str$14
	.align		8
        /*0080*/ 	.dword	$str$15


//--------------------- .text._Z28warp_cooperative_groups_demov --------------------------
	.section	.text._Z28warp_cooperative_groups_demov,"ax",@progbits
	.align	128
        .global         _Z28warp_cooperative_groups_demov
        .type           _Z28warp_cooperative_groups_demov,@function
        .size           _Z28warp_cooperative_groups_demov,(.L_x_43 - _Z28warp_cooperative_groups_demov)
        .other          _Z28warp_cooperative_groups_demov,@"STO_CUDA_ENTRY STV_DEFAULT"
_Z28warp_cooperative_groups_demov:
.text._Z28warp_cooperative_groups_demov:
[----:B------:R-:W0:Y:S01]  /*0000*/  LDC R1, c[0x0][0x37c] ;  /* 0x0000df00ff017b82 */ /* 0x000e220000000800 */
[----:B------:R-:W-:Y:S01]  /*0010*/  MOV R17, 0x0 ;  /* 0x0000000000117802 */ /* 0x000fe20000000f00 */
[----:B------:R-:W1:Y:S01]  /*0020*/  LDCU UR4, c[0x0][0x2f8] ;  /* 0x00005f00ff0477ac */ /* 0x000e620008000800 */
[----:B0-----:R-:W-:Y:S01]  /*0030*/  VIADD R1, R1, 0xfffffff0 ;  /* 0xfffffff001017836 */ /* 0x001fe20000000000 */
[----:B------:R-:W-:-:S04]  /*0040*/  CS2R R6, SRZ ;  /* 0x0000000000067805 */ /* 0x000fc8000001ff00 */
[----:B------:R0:W2:Y:S01]  /*0050*/  LDC.64 R8, c[0x4][R17] ;  /* 0x0100000011087b82 */ /* 0x0000a20000000a00 */
[----:B------:R-:W3:Y:S01]  /*0060*/  LDCU.64 UR6, c[0x4][0x78] ;  /* 0x01000f00ff0677ac */ /* 0x000ee20008000a00 */
[----:B------:R-:W4:Y:S01]  /*0070*/  LDCU UR5, c[0x0][0x2fc] ;  /* 0x00005f80ff0577ac */ /* 0x000f220008000800 */
[----:B-1----:R-:W-:Y:S01]  /*0080*/  IADD3 R16, P0, PT, R1, UR4, RZ ;  /* 0x0000000401107c10 */ /* 0x002fe2000ff1e0ff */
[----:B---3--:R-:W-:Y:S01]  /*0090*/  IMAD.U32 R4, RZ, RZ, UR6 ;  /* 0x00000006ff047e24 */ /* 0x008fe2000f8e00ff */
[----:B------:R-:W-:-:S03]  /*00a0*/  MOV R5, UR7 ;  /* 0x0000000700057c02 */ /* 0x000fc60008000f00 */
[----:B0---4-:R-:W-:-:S08]  /*00b0*/  IMAD.X R2, RZ, RZ, UR5, P0 ;  /* 0x00000005ff027e24 */ /* 0x011fd000080e06ff */
[----:B------:R-:W-:-:S07]  /*00c0*/  LEPC R20, `(.L_x_0) ;  /* 0x000000001014794e */ /* 0x000fce0000000000 */
[----:B--2---:R-:W-:Y:S05]  /*00d0*/  CALL.ABS.NOINC R8 ;  /* 0x0000000008007343 */ /* 0x004fea0003c00000 */
.L_x_0:
[----:B------:R-:W0:Y:S01]  /*00e0*/  S2R R0, SR_TID.X ;  /* 0x0000000000007919 */ /* 0x000e220000002100 */
[----:B------:R-:W0:Y:S08]  /*00f0*/  S2UR UR4, SR_CTAID.X ;  /* 0x00000000000479c3 */ /* 0x000e300000002500 */
[----:B------:R-:W0:Y:S02]  /*0100*/  LDC R3, c[0x0][0x360] ;  /* 0x0000d800ff037b82 */ /* 0x000e240000000800 */
[----:B0-----:R-:W-:-:S05]  /*0110*/  IMAD R0, R3, UR4, R0 ;  /* 0x0000000403007c24 */ /* 0x001fca000f8e0200 */
[----:B------:R-:W-:-:S04]  /*0120*/  SHF.R.S32.HI R3, RZ, 0x1f, R0 ;  /* 0x0000001fff037819 */ /* 0x000fc80000011400 */
[----:B------:R-:W-:-:S04]  /*0130*/  LEA.HI R5, R3, R0, RZ, 0x5 ;  /* 0x0000000003057211 */ /* 0x000fc800078f28ff */
[----:B------:R-:W-:-:S04]  /*0140*/  LOP3.LUT R3, R5, 0xffffffe0, RZ, 0xc0, !PT ;  /* 0xffffffe005037812 */ /* 0x000fc800078ec0ff */
[----:B------:R-:W-:-:S04]  /*0150*/  IADD3 R6, PT, PT, R0, -R3, RZ ;  /* 0x8000000300067210 */ /* 0x000fc80007ffe0ff */
[----:B------:R-:W-:-:S13]  /*0160*/  ISETP.GT.AND P0, PT, R6, 0xf, PT ;  /* 0x0000000f0600780c */ /* 0x000fda0003f04270 */
[----:B------:R-:W-:Y:S05]  /*0170*/  @P0 EXIT ;  /* 0x000000000000094d */ /* 0x000fea0003800000 */
[----:B------:R-:W-:Y:S01]  /*0180*/  VIADD R13, R6, 0x1 ;  /* 0x00000001060d7836 */ /* 0x000fe20000000000 */
[----:B------:R-:W-:-:S04]  /*0190*/  UMOV UR4, 0xffff ;  /* 0x0000ffff00047882 */ /* 0x000fc80000000000 */
[----:B------:R-:W-:Y:S01]  /*01a0*/  I2FP.F32.S32 R13, R13 ;  /* 0x0000000d000d7245 */ /* 0x000fe20000201400 */
[----:B------:R-:W-:Y:S06]  /*01b0*/  BRA.DIV UR4, `(.L_x_1) ;  /* 0x00000002046c7947 */ /* 0x000fec000b800000 */
[----:B------:R-:W-:Y:S01]  /*01c0*/  MOV R8, 0xffff ;  /* 0x0000ffff00087802 */ /* 0x000fe20000000f00 */
[----:B------:R-:W-:Y:S01]  /*01d0*/  IMAD.MOV.U32 R7, RZ, RZ, 0xffff ;  /* 0x0000ffffff077424 */ /* 0x000fe200078e00ff */
[----:B------:R-:W-:Y:S01]  /*01e0*/  MOV R10, 0xffff ;  /* 0x0000ffff000a7802 */ /* 0x000fe20000000f00 */
[----:B------:R-:W-:Y:S01]  /*01f0*/  IMAD.MOV.U32 R9, RZ, RZ, 0xffff ;  /* 0x0000ffffff097424 */ /* 0x000fe200078e00ff */
[----:B------:R-:W0:Y:S02]  /*0200*/  SHFL.DOWN PT, R14, R13, 0x8, 0x1f ;  /* 0x09001f000d0e7f89 */ /* 0x000e2400000e0000 */
[----:B0-----:R-:W-:-:S05]  /*0210*/  FADD R0, R13, R14 ;  /* 0x0000000e0d007221 */ /* 0x001fca0000000000 */
[----:B------:R-:W0:Y:S02]  /*0220*/  SHFL.DOWN PT, R14, R0, 0x4, 0x1f ;  /* 0x08801f00000e7f89 */ /* 0x000e2400000e0000 */
[----:B0-----:R-:W-:-:S05]  /*0230*/  FADD R3, R0, R14 ;  /* 0x0000000e00037221 */ /* 0x001fca0000000000 */
[----:B------:R-:W0:Y:S02]  /*0240*/  SHFL.DOWN PT, R14, R3, 0x2, 0x1f ;  /* 0x08401f00030e7f89 */ /* 0x000e2400000e0000 */
[----:B0-----:R-:W-:-:S05]  /*0250*/  FADD R4, R3, R14 ;  /* 0x0000000e03047221 */ /* 0x001fca0000000000 */
[----:B------:R0:W1:Y:S02]  /*0260*/  SHFL.DOWN PT, R14, R4, 0x1, 0x1f ;  /* 0x08201f00040e7f89 */ /* 0x00006400000e0000 */
.L_x_7:
[----:B------:R-:W-:Y:S01]  /*0270*/  ISETP.NE.AND P0, PT, R6, RZ, PT ;  /* 0x000000ff0600720c */ /* 0x000fe20003f05270 */
[----:B-1----:R-:W-:-:S12]  /*0280*/  FADD R14, R4, R14 ;  /* 0x0000000e040e7221 */ /* 0x002fd80000000000 */
[----:B------:R-:W-:Y:S05]  /*0290*/  @P0 EXIT ;  /* 0x000000000000094d */ /* 0x000fea0003800000 */
[----:B------:R-:W1:Y:S01]  /*02a0*/  F2F.F64.F32 R14, R14 ;  /* 0x0000000e000e7310 */ /* 0x000e620000201800 */
[----:B------:R-:W-:Y:S01]  /*02b0*/  SHF.R.S32.HI R0, RZ, 0x5, R5 ;  /* 0x00000005ff007819 */ /* 0x000fe20000011405 */
[----:B------:R2:W3:Y:S01]  /*02c0*/  LDC.64 R8, c[0x4][R17] ;  /* 0x0100000011087b82 */ /* 0x0004e20000000a00 */
[----:B------:R-:W0:Y:S01]  /*02d0*/  LDCU.64 UR4, c[0x4][0x80] ;  /* 0x01001000ff0477ac */ /* 0x000e220008000a00 */
[----:B------:R-:W-:Y:S01]  /*02e0*/  MOV R6, R16 ;  /* 0x0000001000067202 */ /* 0x000fe20000000f00 */
[----:B------:R-:W-:Y:S01]  /*02f0*/  IMAD.MOV.U32 R7, RZ, RZ, R2 ;  /* 0x000000ffff077224 */ /* 0x000fe200078e0002 */
[----:B------:R2:W-:Y:S04]  /*0300*/  STL [R1], R0 ;  /* 0x0000000001007387 */ /* 0x0005e80000100800 */
[----:B-1----:R2:W-:Y:S01]  /*0310*/  STL.64 [R1+0x8], R14 ;  /* 0x0000080e01007387 */ /* 0x0025e20000100a00 */
[----:B0-----:R-:W-:Y:S01]  /*0320*/  MOV R4, UR4 ;  /* 0x0000000400047c02 */ /* 0x001fe20008000f00 */
[----:B------:R-:W-:-:S07]  /*0330*/  IMAD.U32 R5, RZ, RZ, UR5 ;  /* 0x00000005ff057e24 */ /* 0x000fce000f8e00ff */
[----:B------:R-:W-:-:S07]  /*0340*/  LEPC R20, `(.L_x_2) ;  /* 0x000000001014794e */ /* 0x000fce0000000000 */
[----:B--23--:R-:W-:Y:S05]  /*0350*/  CALL.ABS.NOINC R8 ;  /* 0x0000000008007343 */ /* 0x00cfea0003c00000 */
.L_x_2:
[----:B------:R-:W-:Y:S05]  /*0360*/  EXIT ;  /* 0x000000000000794d */ /* 0x000fea0003800000 */
.L_x_1:
[----:B------:R-:W-:Y:S02]  /*0370*/  HFMA2 R12, -RZ, RZ, 0, 4.76837158203125e-07 ;  /* 0x00000008ff0c7431 */ /* 0x000fe400000001ff */
[----:B------:R-:W-:Y:S01]  /*0380*/  IMAD.MOV.U32 R11, RZ, RZ, 0x1f ;  /* 0x0000001fff0b7424 */ /* 0x000fe200078e00ff */
[----:B------:R-:W-:-:S07]  /*0390*/  MOV R15, 0xffff ;  /* 0x0000ffff000f7802 */ /* 0x000fce0000000f00 */
[----:B------:R-:W-:Y:S05]  /*03a0*/  WARPSYNC.COLLECTIVE R15, `(.L_x_3) ;  /* 0x000000000f087348 */ /* 0x000fea0003c00000 */
[----:B------:R0:W1:Y:S02]  /*03b0*/  SHFL.DOWN P6, R14, R13, R12, R11 ;  /* 0x0800000c0d0e7389 */ /* 0x00006400000c000b */
[----:B01----:R-:W-:Y:S05]  /*03c0*/  ENDCOLLECTIVE ;  /* 0x000000000000791b */ /* 0x003fea0003800000 */
.L_x_3:
[----:B------:R-:W-:Y:S02]  /*03d0*/  HFMA2 R12, -RZ, RZ, 0, 2.384185791015625e-07 ;  /* 0x00000004ff0c7431 */ /* 0x000fe400000001ff */
[----:B------:R-:W-:-:S04]  /*03e0*/  FADD R0, R13, R14 ;  /* 0x0000000e0d007221 */ /* 0x000fc80000000000 */
[----:B------:R-:W-:-:S07]  /*03f0*/  IMAD.MOV.U32 R13, RZ, RZ, R0 ;  /* 0x000000ffff0d7224 */ /* 0x000fce00078e0000 */
[----:B------:R-:W-:Y:S05]  /*0400*/  WARPSYNC.COLLECTIVE R15, `(.L_x_4) ;  /* 0x000000000f087348 */ /* 0x000fea0003c00000 */
[----:B------:R0:W1:Y:S02]  /*0410*/  SHFL.DOWN P6, R14, R13, R12, R11 ;  /* 0x0800000c0d0e7389 */ /* 0x00006400000c000b */
[----:B01----:R-:W-:Y:S05]  /*0420*/  ENDCOLLECTIVE ;  /* 0x000000000000791b */ /* 0x003fea0003800000 */
.L_x_4:
[----:B------:R-:W-:Y:S01]  /*0430*/  MOV R12, 0x2 ;  /* 0x00000002000c7802 */ /* 0x000fe20000000f00 */
[----:B------:R-:W-:-:S04]  /*0440*/  FADD R3, R0, R14 ;  /* 0x0000000e00037221 */ /* 0x000fc80000000000 */
[----:B------:R-:W-:-:S07]  /*0450*/  IMAD.MOV.U32 R13, RZ, RZ, R3 ;  /* 0x000000ffff0d7224 */ /* 0x000fce00078e0003 */
[----:B------:R-:W-:Y:S05]  /*0460*/  WARPSYNC.COLLECTIVE R15, `(.L_x_5) ;  /* 0x000000000f087348 */ /* 0x000fea0003c00000 */
[----:B------:R0:W1:Y:S02]  /*0470*/  SHFL.DOWN P6, R14, R13, R12, R11 ;  /* 0x0800000c0d0e7389 */ /* 0x00006400000c000b */
[----:B01----:R-:W-:Y:S05]  /*0480*/  ENDCOLLECTIVE ;  /* 0x000000000000791b */ /* 0x003fea0003800000 */
.L_x_5:
[----:B------:R-:W-:Y:S02]  /*0490*/  HFMA2 R12, -RZ, RZ, 0, 5.9604644775390625e-08 ;  /* 0x00000001ff0c7431 */ /* 0x000fe400000001ff */
[----:B------:R-:W-:-:S04]  /*04a0*/  FADD R4, R3, R14 ;  /* 0x0000000e03047221 */ /* 0x000fc80000000000 */
[----:B------:R-:W-:-:S07]  /*04b0*/  IMAD.MOV.U32 R13, RZ, RZ, R4 ;  /* 0x000000ffff0d7224 */ /* 0x000fce00078e0004 */
[----:B------:R-:W-:Y:S05]  /*04c0*/  WARPSYNC.COLLECTIVE R15, `(.L_x_6) ;  /* 0x000000000f087348 */ /* 0x000fea0003c00000 */
[----:B------:R0:W1:Y:S02]  /*04d0*/  SHFL.DOWN P6, R14, R13, R12, R11 ;  /* 0x0800000c0d0e7389 */ /* 0x00006400000c000b */
[----:B01----:R-:W-:Y:S05]  /*04e0*/  ENDCOLLECTIVE ;  /* 0x000000000000791b */ /* 0x003fea0003800000 */
.L_x_6:
[----:B------:R-:W-:Y:S05]  /*04f0*/  BRA `(.L_x_7) ;  /* 0xfffffffc005c7947 */ /* 0x000fea000383ffff */
.L_x_8:
[----:B------:R-:W-:-:S00]  /*0500*/  BRA `(.L_x_8) ;  /* 0xfffffffc00fc7947 */ /* 0x000fc0000383ffff */
[----:B------:R-:W-:-:S00]  /*0510*/  NOP ;  /* 0x0000000000007918 */ /* 0x000fc00000000000 */
        /* <DEDUP_REMOVED lines=14> */
.L_x_43:


//--------------------- .text._Z21warp_matrix_transposev --------------------------
	.section	.text._Z21warp_matrix_transposev,"ax",@progbits
	.align	128
        .global         _Z21warp_matrix_transposev
        .type           _Z21warp_matrix_transposev,@function
        .size           _Z21warp_matrix_transposev,(.L_x_44 - _Z21warp_matrix_transposev)
        .other          _Z21warp_matrix_transposev,@"STO_CUDA_ENTRY STV_DEFAULT"
_Z21warp_matrix_transposev:
.text._Z21warp_matrix_transposev:
[----:B------:R-:W0:Y:S01]  /*0000*/  LDC R1, c[0x0][0x37c] ;  /* 0x0000df00ff017b82 */ /* 0x000e220000000800 */
[----:B------:R-:W1:Y:S01]  /*0010*/  S2R R8, SR_TID.X ;  /* 0x0000000000087919 */ /* 0x000e620000002100 */
[----:B------:R-:W2:Y:S01]  /*0020*/  LDCU UR4, c[0x0][0x2f8] ;  /* 0x00005f00ff0477ac */ /* 0x000ea20008000800 */
[----:B0-----:R-:W-:Y:S01]  /*0030*/  VIADD R1, R1, 0xffffffd8 ;  /* 0xffffffd801017836 */ /* 0x001fe20000000000 */
[----:B------:R-:W0:Y:S04]  /*0040*/  LDCU UR5, c[0x0][0x2fc] ;  /* 0x00005f80ff0577ac */ /* 0x000e280008000800 */
[----:B--2---:R-:W-:-:S05]  /*0050*/  IADD3 R6, P1, PT, R1, UR4, RZ ;  /* 0x0000000401067c10 */ /* 0x004fca000ff3e0ff */
[----:B0-----:R-:W-:Y:S01]  /*0060*/  IMAD.X R7, RZ, RZ, UR5, P1 ;  /* 0x00000005ff077e24 */ /* 0x001fe200088e06ff */
[----:B-1----:R-:W-:-:S13]  /*0070*/  ISETP.GT.U32.AND P0, PT, R8, 0x1f, PT ;  /* 0x0000001f0800780c */ /* 0x002fda0003f04070 */
[----:B------:R-:W-:Y:S05]  /*0080*/  @P0 EXIT ;  /* 0x000000000000094d */ /* 0x000fea0003800000 */
[----:B------:R-:W0:Y:S01]  /*0090*/  S2R R3, SR_CgaCtaId ;  /* 0x0000000000037919 */ /* 0x000e220000008800 */
[----:B------:R-:W-:Y:S02]  /*00a0*/  LOP3.LUT R0, R8, 0x1f, RZ, 0xc0, !PT ;  /* 0x0000001f08007812 */ /* 0x000fe400078ec0ff */
[----:B------:R-:W-:Y:S02]  /*00b0*/  MOV R2, 0x400 ;  /* 0x0000040000027802 */ /* 0x000fe40000000f00 */
[C---:B------:R-:W-:Y:S02]  /*00c0*/  ISETP.GT.U32.AND P0, PT, R0.reuse, 0x3, PT ;  /* 0x000000030000780c */ /* 0x040fe40003f04070 */
[----:B------:R-:W-:-:S04]  /*00d0*/  LOP3.LUT R10, R0, 0x20, RZ, 0xfc, !PT ;  /* 0x00000020000a7812 */ /* 0x000fc800078efcff */
[----:B------:R-:W-:Y:S02]  /*00e0*/  I2FP.F32.U32 R4, R10 ;  /* 0x0000000a00047245 */ /* 0x000fe40000201000 */
[----:B0-----:R-:W-:Y:S02]  /*00f0*/  LEA R3, R3, R2, 0x18 ;  /* 0x0000000203037211 */ /* 0x001fe400078ec0ff */
[----:B------:R-:W-:-:S03]  /*0100*/  I2FP.F32.U32 R2, R0 ;  /* 0x0000000000027245 */ /* 0x000fc60000201000 */
[----:B------:R-:W-:-:S05]  /*0110*/  IMAD R5, R0, 0x84, R3 ;  /* 0x0000008400057824 */ /* 0x000fca00078e0203 */
[----:B------:R0:W-:Y:S04]  /*0120*/  STS [R5], R2 ;  /* 0x0000000205007388 */ /* 0x0001e80000000800 */
[----:B------:R0:W-:Y:S01]  /*0130*/  STS [R5+0x4], R4 ;  /* 0x0000040405007388 */ /* 0x0001e20000000800 */
[----:B------:R-:W-:Y:S01]  /*0140*/  NOP ;  /* 0x0000000000007918 */ /* 0x000fe20000000000 */
[----:B------:R-:W-:Y:S05]  /*0150*/  @P0 EXIT ;  /* 0x000000000000094d */ /* 0x000fea0003800000 */
[----:B0-----:R-:W-:Y:S01]  /*0160*/  IMAD R2, R0, 0x4, R3 ;  /* 0x0000000400027824 */ /* 0x001fe200078e0203 */
[----:B------:R-:W0:Y:S01]  /*0170*/  I2F.F64.U32 R10, R10 ;  /* 0x0000000a000a7312 */ /* 0x000e220000201800 */
[----:B------:R-:W-:Y:S01]  /*0180*/  IMAD R3, R8, -0x80, R5 ;  /* 0xffffff8008037824 */ /* 0x000fe200078e0205 */
[----:B------:R-:W-:Y:S01]  /*0190*/  MOV R16, 0x0 ;  /* 0x0000000000107802 */ /* 0x000fe20000000f00 */
[----:B------:R-:W-:Y:S01]  /*01a0*/  STL [R1], R0 ;  /* 0x0000000001007387 */ /* 0x000fe20000100800 */
[----:B------:R-:W1:Y:S03]  /*01b0*/  LDCU.64 UR4, c[0x4][0x70] ;  /* 0x01000e00ff0477ac */ /* 0x000e660008000a00 */
[----:B------:R-:W2:Y:S01]  /*01c0*/  LDS R2, [R2+0x84] ;  /* 0x0000840002027984 */ /* 0x000ea20000000800 */
[----:B------:R-:W3:Y:S01]  /*01d0*/  I2F.F64.U32 R8, R0 ;  /* 0x0000000000087312 */ /* 0x000ee20000201800 */
[----:B------:R-:W4:Y:S02]  /*01e0*/  LDC.64 R16, c[0x4][R16] ;  /* 0x0100000010107b82 */ /* 0x000f240000000a00 */
[----:B------:R-:W5:Y:S04]  /*01f0*/  LDS R3, [R3] ;  /* 0x0000000003037984 */ /* 0x000f680000000800 */
[----:B0-----:R0:W-:Y:S01]  /*0200*/  STL.64 [R1+0x10], R10 ;  /* 0x0000100a01007387 */ /* 0x0011e20000100a00 */
[----:B-1----:R-:W-:-:S03]  /*0210*/  IMAD.U32 R4, RZ, RZ, UR4 ;  /* 0x00000004ff047e24 */ /* 0x002fc6000f8e00ff */
[----:B---3--:R0:W-:Y:S01]  /*0220*/  STL.64 [R1+0x8], R8 ;  /* 0x0000080801007387 */ /* 0x0081e20000100a00 */
[----:B------:R-:W-:Y:S01]  /*0230*/  IMAD.U32 R5, RZ, RZ, UR5 ;  /* 0x00000005ff057e24 */ /* 0x000fe2000f8e00ff */
[----:B--2---:R-:W1:Y:S08]  /*0240*/  F2F.F64.F32 R14, R2 ;  /* 0x00000002000e7310 */ /* 0x004e700000201800 */
[----:B-----5:R-:W2:Y:S01]  /*0250*/  F2F.F64.F32 R12, R3 ;  /* 0x00000003000c7310 */ /* 0x020ea20000201800 */
[----:B-1----:R0:W-:Y:S04]  /*0260*/  STL.64 [R1+0x20], R14 ;  /* 0x0000200e01007387 */ /* 0x0021e80000100a00 */
[----:B--2-4-:R0:W-:Y:S02]  /*0270*/  STL.64 [R1+0x18], R12 ;  /* 0x0000180c01007387 */ /* 0x0141e40000100a00 */
[----:B------:R-:W-:-:S07]  /*0280*/  LEPC R20, `(.L_x_9) ;  /* 0x000000001014794e */ /* 0x000fce0000000000 */
[----:B0-----:R-:W-:Y:S05]  /*0290*/  CALL.ABS.NOINC R16 ;  /* 0x0000000010007343 */ /* 0x001fea0003c00000 */
.L_x_9:
[----:B------:R-:W-:Y:S05]  /*02a0*/  EXIT ;  /* 0x000000000000794d */ /* 0x000fea0003800000 */
.L_x_10:
        /* <DEDUP_REMOVED lines=13> */
.L_x_44:


//--------------------- .text._Z14warp_scan_demov --------------------------
	.section	.text._Z14warp_scan_demov,"ax",@progbits
	.align	128
        .global         _Z14warp_scan_demov
        .type           _Z14warp_scan_demov,@function
        .size           _Z14warp_scan_demov,(.L_x_45 - _Z14warp_scan_demov)
        .other          _Z14warp_scan_demov,@"STO_CUDA_ENTRY STV_DEFAULT"
_Z14warp_scan_demov:
.text._Z14warp_scan_demov:
[----:B------:R-:W0:Y:S01]  /*0000*/  LDC R1, c[0x0][0x37c] ;  /* 0x0000df00ff017b82 */ /* 0x000e220000000800 */
[----:B------:R-:W1:Y:S01]  /*0010*/  S2R R9, SR_TID.X ;  /* 0x0000000000097919 */ /* 0x000e620000002100 */
[----:B------:R-:W2:Y:S06]  /*0020*/  LDCU UR5, c[0x0][0x2fc] ;  /* 0x00005f80ff0577ac */ /* 0x000eac0008000800 */
[----:B------:R-:W1:Y:S01]  /*0030*/  S2UR UR4, SR_CTAID.X ;  /* 0x00000000000479c3 */ /* 0x000e620000002500 */
[----:B0-----:R-:W-:-:S07]  /*0040*/  VIADD R1, R1, 0xfffffff0 ;  /* 0xfffffff001017836 */ /* 0x001fce0000000000 */
[----:B------:R-:W1:Y:S02]  /*0050*/  LDC R0, c[0x0][0x360] ;  /* 0x0000d800ff007b82 */ /* 0x000e640000000800 */
[----:B-1----:R-:W-:Y:S01]  /*0060*/  IMAD R9, R0, UR4, R9 ;  /* 0x0000000400097c24 */ /* 0x002fe2000f8e0209 */
[----:B------:R-:W0:Y:S04]  /*0070*/  LDCU UR4, c[0x0][0x2f8] ;  /* 0x00005f00ff0477ac */ /* 0x000e280008000800 */
[----:B------:R-:W-:-:S04]  /*0080*/  SHF.R.S32.HI R0, RZ, 0x1f, R9 ;  /* 0x0000001fff007819 */ /* 0x000fc80000011409 */
[----:B------:R-:W-:-:S04]  /*0090*/  LEA.HI R0, R0, R9, RZ, 0x5 ;  /* 0x0000000900007211 */ /* 0x000fc800078f28ff */
[----:B------:R-:W-:-:S05]  /*00a0*/  LOP3.LUT R2, R0, 0xffffffe0, RZ, 0xc0, !PT ;  /* 0xffffffe000027812 */ /* 0x000fca00078ec0ff */
[----:B------:R-:W-:Y:S01]  /*00b0*/  IMAD.IADD R9, R9, 0x1, -R2 ;  /* 0x0000000109097824 */ /* 0x000fe200078e0a02 */
[----:B0-----:R-:W-:-:S03]  /*00c0*/  IADD3 R6, P2, PT, R1, UR4, RZ ;  /* 0x0000000401067c10 */ /* 0x001fc6000ff5e0ff */
[C---:B------:R-:W-:Y:S01]  /*00d0*/  VIADD R10, R9.reuse, 0x1 ;  /* 0x00000001090a7836 */ /* 0x040fe20000000000 */
[C---:B------:R-:W-:Y:S01]  /*00e0*/  ISETP.GT.AND P0, PT, R9.reuse, RZ, PT ;  /* 0x000000ff0900720c */ /* 0x040fe20003f04270 */
[----:B--2---:R-:W-:Y:S01]  /*00f0*/  IMAD.X R7, RZ, RZ, UR5, P2 ;  /* 0x00000005ff077e24 */ /* 0x004fe200090e06ff */
[C---:B------:R-:W-:Y:S02]  /*0100*/  ISETP.GT.AND P1, PT, R9.reuse, 0x7, PT ;  /* 0x000000070900780c */ /* 0x040fe40003f24270 */
[----:B------:R-:W0:Y:S02]  /*0110*/  SHFL.UP PT, R2, R10, 0x1, RZ ;  /* 0x042000000a027989 */ /* 0x000e2400000e00ff */
[----:B0-----:R-:W-:Y:S02]  /*0120*/  SEL R3, R2, RZ, P0 ;  /* 0x000000ff02037207 */ /* 0x001fe40000000000 */
[----:B------:R-:W-:-:S03]  /*0130*/  ISETP.GE.AND P0, PT, R9, 0x2, PT ;  /* 0x000000020900780c */ /* 0x000fc60003f06270 */
[----:B------:R-:W-:-:S05]  /*0140*/  IMAD.IADD R3, R10, 0x1, R3 ;  /* 0x000000010a037824 */ /* 0x000fca00078e0203 */
        /* <DEDUP_REMOVED lines=13> */
[----:B0-----:R-:W-:-:S05]  /*0220*/  SEL R3, R3, RZ, P0 ;  /* 0x000000ff03037207 */ /* 0x001fca0000000000 */
[----:B------:R-:W-:Y:S01]  /*0230*/  IMAD.IADD R11, R4, 0x1, R3 ;  /* 0x00000001040b7824 */ /* 0x000fe200078e0203 */
[----:B------:R-:W-:Y:S06]  /*0240*/  @P1 EXIT ;  /* 0x000000000000194d */ /* 0x000fec0003800000 */
[----:B------:R-:W-:Y:S01]  /*0250*/  SHF.R.S32.HI R8, RZ, 0x5, R0 ;  /* 0x00000005ff087819 */ /* 0x000fe20000011400 */
[----:B------:R-:W0:Y:S01]  /*0260*/  LDCU.64 UR4, c[0x4][0x68] ;  /* 0x01000d00ff0477ac */ /* 0x000e220008000a00 */
[----:B------:R-:W-:-:S03]  /*0270*/  MOV R0, 0x0 ;  /* 0x0000000000007802 */ /* 0x000fc60000000f00 */
[----:B------:R1:W-:Y:S01]  /*0280*/  STL.128 [R1], R8 ;  /* 0x0000000801007387 */ /* 0x0003e20000100c00 */
[----:B------:R1:W2:Y:S01]  /*0290*/  LDC.64 R2, c[0x4][R0] ;  /* 0x0100000000027b82 */ /* 0x0002a20000000a00 */
[----:B0-----:R-:W-:Y:S02]  /*02a0*/  IMAD.U32 R4, RZ, RZ, UR4 ;  /* 0x00000004ff047e24 */ /* 0x001fe4000f8e00ff */
[----:B-1----:R-:W-:-:S07]  /*02b0*/  IMAD.U32 R5, RZ, RZ, UR5 ;  /* 0x00000005ff057e24 */ /* 0x002fce000f8e00ff */
[----:B------:R-:W-:-:S07]  /*02c0*/  LEPC R20, `(.L_x_11) ;  /* 0x000000001014794e */ /* 0x000fce0000000000 */
[----:B--2---:R-:W-:Y:S05]  /*02d0*/  CALL.ABS.NOINC R2 ;  /* 0x0000000002007343 */ /* 0x004fea0003c00000 */
.L_x_11:
[----:B------:R-:W-:Y:S05]  /*02e0*/  EXIT ;  /* 0x000000000000794d */ /* 0x000fea0003800000 */
.L_x_12:
        /* <DEDUP_REMOVED lines=9> */
.L_x_45:


//--------------------- .text._Z14warp_vote_demov --------------------------
	.section	.text._Z14warp_vote_demov,"ax",@progbits
	.align	128
        .global         _Z14warp_vote_demov
        .type           _Z14warp_vote_demov,@function
        .size           _Z14warp_vote_demov,(.L_x_46 - _Z14warp_vote_demov)
        .other          _Z14warp_vote_demov,@"STO_CUDA_ENTRY STV_DEFAULT"
_Z14warp_vote_demov:
.text._Z14warp_vote_demov:
        /* <DEDUP_REMOVED lines=12> */
[----:B0-----:R-:W-:-:S04]  /*00c0*/  IADD3 R2, P2, PT, R1, UR4, RZ ;  /* 0x0000000401027c10 */ /* 0x001fc8000ff5e0ff */
[C---:B------:R-:W-:Y:S01]  /*00d0*/  LOP3.LUT R0, R5.reuse, 0x1, RZ, 0xc0, !PT ;  /* 0x0000000105007812 */ /* 0x040fe200078ec0ff */
[----:B--2---:R-:W-:Y:S01]  /*00e0*/  IMAD.X R16, RZ, RZ, UR5, P2 ;  /* 0x00000005ff107e24 */ /* 0x004fe200090e06ff */
[----:B------:R-:W-:Y:S02]  /*00f0*/  ISETP.NE.AND P0, PT, R5, RZ, PT ;  /* 0x000000ff0500720c */ /* 0x000fe40003f05270 */
[----:B------:R-:W-:-:S13]  /*0100*/  ISETP.NE.U32.AND P1, PT, R0, 0x1, PT ;  /* 0x000000010000780c */ /* 0x000fda0003f25070 */
[----:B------:R-:W-:Y:S02]  /*0110*/  VOTE.ALL P3, P1 ;  /* 0x0000000000ff7806 */ /* 0x000fe40000860000 */
[----:B------:R-:W-:Y:S02]  /*0120*/  VOTE.ANY P2, P1 ;  /* 0x0000000000ff7806 */ /* 0x000fe40000840100 */
[----:B------:R-:W-:Y:S02]  /*0130*/  VOTE.ANY R18, PT, P1 ;  /* 0x0000000000127806 */ /* 0x000fe400008e0100 */
[----:B------:R-:W-:Y:S02]  /*0140*/  P2R R22, PR, RZ, 0x8 ;  /* 0x00000008ff167803 */ /* 0x000fe40000000000 */
[----:B------:R-:W-:Y:S01]  /*0150*/  P2R R19, PR, RZ, 0x4 ;  /* 0x00000004ff137803 */ /* 0x000fe20000000000 */
[----:B------:R-:W-:Y:S06]  /*0160*/  @P0 EXIT ;  /* 0x000000000000094d */ /* 0x000fec0003800000 */
[----:B------:R-:W-:Y:S01]  /*0170*/  SHF.R.S32.HI R0, RZ, 0x5, R3 ;  /* 0x00000005ff007819 */ /* 0x000fe20000011403 */
[----:B------:R-:W0:Y:S01]  /*0180*/  LDCU.64 UR4, c[0x4][0x30] ;  /* 0x01000600ff0477ac */ /* 0x000e220008000a00 */
[----:B------:R-:W-:Y:S01]  /*0190*/  MOV R17, 0x0 ;  /* 0x0000000000117802 */ /* 0x000fe20000000f00 */
[----:B------:R-:W-:Y:S02]  /*01a0*/  IMAD.MOV.U32 R6, RZ, RZ, R2 ;  /* 0x000000ffff067224 */ /* 0x000fe400078e0002 */
[----:B------:R1:W-:Y:S01]  /*01b0*/  STL [R1], R0 ;  /* 0x0000000001007387 */ /* 0x0003e20000100800 */
[----:B------:R1:W2:Y:S01]  /*01c0*/  LDC.64 R8, c[0x4][R17] ;  /* 0x0100000011087b82 */ /* 0x0002a20000000a00 */
[----:B------:R-:W-:Y:S02]  /*01d0*/  IMAD.MOV.U32 R7, RZ, RZ, R16 ;  /* 0x000000ffff077224 */ /* 0x000fe400078e0010 */
[----:B0-----:R-:W-:Y:S02]  /*01e0*/  IMAD.U32 R4, RZ, RZ, UR4 ;  /* 0x00000004ff047e24 */ /* 0x001fe4000f8e00ff */
[----:B-1----:R-:W-:-:S07]  /*01f0*/  IMAD.U32 R5, RZ, RZ, UR5 ;  /* 0x00000005ff057e24 */ /* 0x002fce000f8e00ff */
[----:B------:R-:W-:-:S07]  /*0200*/  LEPC R20, `(.L_x_13) ;  /* 0x000000001014794e */ /* 0x000fce0000000000 */
[----:B--2---:R-:W-:Y:S05]  /*0210*/  CALL.ABS.NOINC R8 ;  /* 0x0000000008007343 */ /* 0x004fea0003c00000 */
.L_x_13:
[----:B------:R-:W0:Y:S01]  /*0220*/  LDC.64 R10, c[0x4][0x40] ;  /* 0x01001000ff0a7b82 */ /* 0x000e220000000a00 */
[----:B------:R-:W-:Y:S01]  /*0230*/  ISETP.NE.AND P6, PT, R22, RZ, PT ;  /* 0x000000ff1600720c */ /* 0x000fe20003fc5270 */
[----:B------:R-:W1:Y:S01]  /*0240*/  LDCU.64 UR4, c[0x4][0x38] ;  /* 0x01000700ff0477ac */ /* 0x000e620008000a00 */
[----:B------:R-:W-:Y:S02]  /*0250*/  IMAD.MOV.U32 R6, RZ, RZ, R2 ;  /* 0x000000ffff067224 */ /* 0x000fe400078e0002 */
[----:B------:R-:W-:-:S03]  /*0260*/  IMAD.MOV.U32 R7, RZ, RZ, R16 ;  /* 0x000000ffff077224 */ /* 0x000fc600078e0010 */
[----:B------:R2:W3:Y:S01]  /*0270*/  LDC.64 R8, c[0x4][R17] ;  /* 0x0100000011087b82 */ /* 0x0004e20000000a00 */
[----:B-1----:R-:W-:Y:S01]  /*0280*/  MOV R4, UR4 ;  /* 0x0000000400047c02 */ /* 0x002fe20008000f00 */
[----:B------:R-:W-:-:S06]  /*0290*/  IMAD.U32 R5, RZ, RZ, UR5 ;  /* 0x00000005ff057e24 */ /* 0x000fcc000f8e00ff */
[----:B0-----:R-:W0:Y:S08]  /*02a0*/  @!P6 LDC R10, c[0x4][0x48] ;  /* 0x01001200ff0aeb82 */ /* 0x001e300000000800 */
[----:B------:R-:W0:Y:S02]  /*02b0*/  @!P6 LDC R11, c[0x4][0x4c] ;  /* 0x01001300ff0beb82 */ /* 0x000e240000000800 */
[----:B0--3--:R2:W-:Y:S02]  /*02c0*/  STL.64 [R1], R10 ;  /* 0x0000000a01007387 */ /* 0x0095e40000100a00 */
[----:B------:R-:W-:-:S07]  /*02d0*/  LEPC R20, `(.L_x_14) ;  /* 0x000000001014794e */ /* 0x000fce0000000000 */
[----:B--2---:R-:W-:Y:S05]  /*02e0*/  CALL.ABS.NOINC R8 ;  /* 0x0000000008007343 */ /* 0x004fea0003c00000 */
.L_x_14:
[----:B------:R-:W0:Y:S01]  /*02f0*/  LDC.64 R8, c[0x4][0x40] ;  /* 0x01001000ff087b82 */ /* 0x000e220000000a00 */
[----:B------:R-:W-:Y:S01]  /*0300*/  ISETP.NE.AND P6, PT, R19, RZ, PT ;  /* 0x000000ff1300720c */ /* 0x000fe20003fc5270 */
[----:B------:R-:W1:Y:S01]  /*0310*/  LDCU.64 UR4, c[0x4][0x50] ;  /* 0x01000a00ff0477ac */ /* 0x000e620008000a00 */
[----:B------:R-:W-:Y:S01]  /*0320*/  MOV R6, R2 ;  /* 0x0000000200067202 */ /* 0x000fe20000000f00 */
[----:B------:R-:W-:-:S04]  /*0330*/  IMAD.MOV.U32 R7, RZ, RZ, R16 ;  /* 0x000000ffff077224 */ /* 0x000fc800078e0010 */
[----:B------:R2:W3:Y:S01]  /*0340*/  LDC.64 R10, c[0x4][R17] ;  /* 0x01000000110a7b82 */ /* 0x0004e20000000a00 */
[----:B-1----:R-:W-:Y:S02]  /*0350*/  IMAD.U32 R4, RZ, RZ, UR4 ;  /* 0x00000004ff047e24 */ /* 0x002fe4000f8e00ff */
[----:B------:R-:W-:-:S05]  /*0360*/  IMAD.U32 R5, RZ, RZ, UR5 ;  /* 0x00000005ff057e24 */ /* 0x000fca000f8e00ff */
[----:B0-----:R-:W0:Y:S08]  /*0370*/  @!P6 LDC R8, c[0x4][0x48] ;  /* 0x01001200ff08eb82 */ /* 0x001e300000000800 */
[----:B------:R-:W0:Y:S02]  /*0380*/  @!P6 LDC R9, c[0x4][0x4c] ;  /* 0x01001300ff09eb82 */ /* 0x000e240000000800 */
[----:B0--3--:R2:W-:Y:S02]  /*0390*/  STL.64 [R1], R8 ;  /* 0x0000000801007387 */ /* 0x0095e40000100a00 */
[----:B------:R-:W-:-:S07]  /*03a0*/  LEPC R20, `(.L_x_15) ;  /* 0x000000001014794e */ /* 0x000fce0000000000 */
[----:B--2---:R-:W-:Y:S05]  /*03b0*/  CALL.ABS.NOINC R10 ;  /* 0x000000000a007343 */ /* 0x004fea0003c00000 */
.L_x_15:
[----:B------:R0:W-:Y:S01]  /*03c0*/  STL [R1], R18 ;  /* 0x0000001201007387 */ /* 0x0001e20000100800 */
[----:B------:R0:W1:Y:S01]  /*03d0*/  LDC.64 R8, c[0x4][R17] ;  /* 0x0100000011087b82 */ /* 0x0000620000000a00 */
[----:B------:R-:W2:Y:S01]  /*03e0*/  LDCU.64 UR4, c[0x4][0x58] ;  /* 0x01000b00ff0477ac */ /* 0x000ea20008000a00 */
[----:B------:R-:W-:Y:S02]  /*03f0*/  IMAD.MOV.U32 R6, RZ, RZ, R2 ;  /* 0x000000ffff067224 */ /* 0x000fe400078e0002 */
[----:B------:R-:W-:Y:S02]  /*0400*/  IMAD.MOV.U32 R7, RZ, RZ, R16 ;  /* 0x000000ffff077224 */ /* 0x000fe400078e0010 */
[----:B--2---:R-:W-:Y:S02]  /*0410*/  IMAD.U32 R4, RZ, RZ, UR4 ;  /* 0x00000004ff047e24 */ /* 0x004fe4000f8e00ff */
[----:B0-----:R-:W-:-:S07]  /*0420*/  IMAD.U32 R5, RZ, RZ, UR5 ;  /* 0x00000005ff057e24 */ /* 0x001fce000f8e00ff */
[----:B------:R-:W-:-:S07]  /*0430*/  LEPC R20, `(.L_x_16) ;  /* 0x000000001014794e */ /* 0x000fce0000000000 */
[----:B-1----:R-:W-:Y:S05]  /*0440*/  CALL.ABS.NOINC R8 ;  /* 0x0000000008007343 */ /* 0x002fea0003c00000 */
.L_x_16:
[----:B------:R-:W0:Y:S01]  /*0450*/  POPC R18, R18 ;  /* 0x0000001200127309 */ /* 0x000e220000000000 */
[----:B------:R1:W2:Y:S01]  /*0460*/  LDC.64 R8, c[0x4][R17] ;  /* 0x0100000011087b82 */ /* 0x0002a20000000a00 */
[----:B------:R-:W3:Y:S01]  /*0470*/  LDCU.64 UR4, c[0x4][0x60] ;  /* 0x01000c00ff0477ac */ /* 0x000ee20008000a00 */
[----:B------:R-:W-:Y:S02]  /*0480*/  IMAD.MOV.U32 R6, RZ, RZ, R2 ;  /* 0x000000ffff067224 */ /* 0x000fe400078e0002 */
[----:B------:R-:W-:Y:S01]  /*0490*/  IMAD.MOV.U32 R7, RZ, RZ, R16 ;  /* 0x000000ffff077224 */ /* 0x000fe200078e0010 */
[----:B0-----:R1:W-:Y:S01]  /*04a0*/  STL [R1], R18 ;  /* 0x0000001201007387 */ /* 0x0013e20000100800 */
[----:B---3--:R-:W-:Y:S01]  /*04b0*/  MOV R4, UR4 ;  /* 0x0000000400047c02 */ /* 0x008fe20008000f00 */
[----:B------:R-:W-:-:S07]  /*04c0*/  IMAD.U32 R5, RZ, RZ, UR5 ;  /* 0x00000005ff057e24 */ /* 0x000fce000f8e00ff */
[----:B------:R-:W-:-:S07]  /*04d0*/  LEPC R20, `(.L_x_17) ;  /* 0x000000001014794e */ /* 0x000fce0000000000 */
[----:B-12---:R-:W-:Y:S05]  /*04e0*/  CALL.ABS.NOINC R8 ;  /* 0x0000000008007343 */ /* 0x006fea0003c00000 */
.L_x_17:
[----:B------:R-:W-:Y:S05]  /*04f0*/  EXIT ;  /* 0x000000000000794d */ /* 0x000fea0003800000 */
.L_x_18:
        /* <DEDUP_REMOVED lines=16> */
.L_x_46:


//--------------------- .text._Z17warp_shuffle_demov --------------------------
	.section	.text._Z17warp_shuffle_demov,"ax",@progbits
	.align	128
        .global         _Z17warp_shuffle_demov
        .type           _Z17warp_shuffle_demov,@function
        .size           _Z17warp_shuffle_demov,(.L_x_47 - _Z17warp_shuffle_demov)
        .other          _Z17warp_shuffle_demov,@"STO_CUDA_ENTRY STV_DEFAULT"
_Z17warp_shuffle_demov:
.text._Z17warp_shuffle_demov:
[----:B------:R-:W0:Y:S01]  /*0000*/  LDC R1, c[0x0][0x37c] ;  /* 0x0000df00ff017b82 */ /* 0x000e220000000800 */
[----:B------:R-:W1:Y:S01]  /*0010*/  S2R R17, SR_TID.X ;  /* 0x0000000000117919 */ /* 0x000e620000002100 */
[----:B------:R-:W2:Y:S06]  /*0020*/  LDCU UR5, c[0x0][0x2fc] ;  /* 0x00005f80ff0577ac */ /* 0x000eac0008000800 */
[----:B------:R-:W1:Y:S01]  /*0030*/  S2UR UR4, SR_CTAID.X ;  /* 0x00000000000479c3 */ /* 0x000e620000002500 */
[----:B0-----:R-:W-:Y:S01]  /*0040*/  VIADD R1, R1, 0xfffffff0 ;  /* 0xfffffff001017836 */ /* 0x001fe20000000000 */
[----:B------:R-:W-:Y:S01]  /*0050*/  MOV R18, 0x0 ;  /* 0x0000000000127802 */ /* 0x000fe20000000f00 */
[----:B------:R-:W0:Y:S05]  /*0060*/  LDCU.64 UR6, c[0x4][0x8] ;  /* 0x01000100ff0677ac */ /* 0x000e2a0008000a00 */
[----:B------:R-:W1:Y:S08]  /*0070*/  LDC R0, c[0x0][0x360] ;  /* 0x0000d800ff007b82 */ /* 0x000e700000000800 */
[----:B------:R3:W4:Y:S01]  /*0080*/  LDC.64 R10, c[0x4][R18] ;  /* 0x01000000120a7b82 */ /* 0x0007220000000a00 */
[----:B0-----:R-:W-:-:S02]  /*0090*/  IMAD.U32 R4, RZ, RZ, UR6 ;  /* 0x00000006ff047e24 */ /* 0x001fc4000f8e00ff */
[----:B------:R-:W-:Y:S02]  /*00a0*/  IMAD.U32 R5, RZ, RZ, UR7 ;  /* 0x00000007ff057e24 */ /* 0x000fe4000f8e00ff */
[----:B-1----:R-:W-:Y:S01]  /*00b0*/  IMAD R17, R0, UR4, R17 ;  /* 0x0000000400117c24 */ /* 0x002fe2000f8e0211 */
[----:B------:R-:W0:Y:S04]  /*00c0*/  LDCU UR4, c[0x0][0x2f8] ;  /* 0x00005f00ff0477ac */ /* 0x000e280008000800 */
[----:B------:R-:W-:-:S04]  /*00d0*/  SHF.R.S32.HI R0, RZ, 0x1f, R17 ;  /* 0x0000001fff007819 */ /* 0x000fc80000011411 */
[----:B------:R-:W-:-:S04]  /*00e0*/  LEA.HI R0, R0, R17, RZ, 0x5 ;  /* 0x0000001100007211 */ /* 0x000fc800078f28ff */
[----:B------:R-:W-:Y:S02]  /*00f0*/  LOP3.LUT R2, R0, 0xffffffe0, RZ, 0xc0, !PT ;  /* 0xffffffe000027812 */ /* 0x000fe400078ec0ff */
[----:B------:R-:W-:-:S03]  /*0100*/  SHF.R.S32.HI R16, RZ, 0x5, R0 ;  /* 0x00000005ff107819 */ /* 0x000fc60000011400 */
[----:B------:R-:W-:Y:S01]  /*0110*/  IMAD.IADD R17, R17, 0x1, -R2 ;  /* 0x0000000111117824 */ /* 0x000fe200078e0a02 */
[----:B0-----:R-:W-:-:S03]  /*0120*/  IADD3 R22, P0, PT, R1, UR4, RZ ;  /* 0x0000000401167c10 */ /* 0x001fc6000ff1e0ff */
[----:B------:R-:W-:Y:S01]  /*0130*/  VIADD R2, R17, 0x1 ;  /* 0x0000000111027836 */ /* 0x000fe20000000000 */
[----:B------:R3:W-:Y:S01]  /*0140*/  STL.64 [R1], R16 ;  /* 0x0000001001007387 */ /* 0x0007e20000100a00 */
[----:B--2---:R-:W-:Y:S01]  /*0150*/  IADD3.X R19, PT, PT, RZ, UR5, RZ, P0, !PT ;  /* 0x00000005ff137c10 */ /* 0x004fe200087fe4ff */
[----:B------:R-:W-:Y:S02]  /*0160*/  IMAD.MOV.U32 R6, RZ, RZ, R22 ;  /* 0x000000ffff067224 */ /* 0x000fe400078e0016 */
[----:B------:R-:W-:Y:S02]  /*0170*/  I2FP.F32.S32 R2, R2 ;  /* 0x0000000200027245 */ /* 0x000fe40000201400 */
[----:B------:R-:W-:Y:S02]  /*0180*/  MOV R7, R19 ;  /* 0x0000001300077202 */ /* 0x000fe40000000f00 */
[----:B------:R-:W0:Y:S02]  /*0190*/  F2F.F64.F32 R8, R2 ;  /* 0x0000000200087310 */ /* 0x000e240000201800 */
[----:B0---4-:R3:W-:Y:S03]  /*01a0*/  STL.64 [R1+0x8], R8 ;  /* 0x0000080801007387 */ /* 0x0117e60000100a00 */
[----:B------:R-:W-:-:S07]  /*01b0*/  LEPC R20, `(.L_x_19) ;  /* 0x000000001014794e */ /* 0x000fce0000000000 */
[----:B---3--:R-:W-:Y:S05]  /*01c0*/  CALL.ABS.NOINC R10 ;  /* 0x000000000a007343 */ /* 0x008fea0003c00000 */
.L_x_19:
[----:B------:R-:W-:-:S03]  /*01d0*/  UMOV UR4, 0xffffffff ;  /* 0xffffffff00047882 */ /* 0x000fc60000000000 */
[----:B------:R-:W-:Y:S05]  /*01e0*/  BRA.DIV UR4, `(.L_x_20) ;  /* 0x0000000604207947 */ /* 0x000fea000b800000 */
[----:B------:R0:W1:Y:S02]  /*01f0*/  SHFL.DOWN PT, R14, R2, 0x4, 0x1f ;  /* 0x08801f00020e7f89 */ /* 0x00006400000e0000 */
.L_x_32:
[----:B------:R-:W-:Y:S01]  /*0200*/  ISETP.NE.AND P0, PT, R17, RZ, PT ;  /* 0x000000ff1100720c */ /* 0x000fe20003f05270 */
[----:B------:R-:W-:-:S12]  /*0210*/  BSSY.RECONVERGENT B6, `(.L_x_21) ;  /* 0x000000d000067945 */ /* 0x000fd80003800200 */
[----:B------:R-:W-:Y:S05]  /*0220*/  @P0 BRA `(.L_x_22) ;  /* 0x00000000002c0947 */ /* 0x000fea0003800000 */
[----:B-1----:R-:W1:Y:S01]  /*0230*/  F2F.F64.F32 R14, R14 ;  /* 0x0000000e000e7310 */ /* 0x002e620000201800 */
[----:B------:R2:W-:Y:S01]  /*0240*/  STL [R1], R16 ;  /* 0x0000001001007387 */ /* 0x0005e20000100800 */
[----:B------:R2:W3:Y:S01]  /*0250*/  LDC.64 R8, c[0x4][R18] ;  /* 0x0100000012087b82 */ /* 0x0004e20000000a00 */
[----:B------:R-:W4:Y:S01]  /*0260*/  LDCU.64 UR4, c[0x4][0x10] ;  /* 0x01000200ff0477ac */ /* 0x000f220008000a00 */
[----:B------:R-:W-:Y:S01]  /*0270*/  IMAD.MOV.U32 R6, RZ, RZ, R22 ;  /* 0x000000ffff067224 */ /* 0x000fe200078e0016 */
[----:B------:R-:W-:Y:S01]  /*0280*/  MOV R7, R19 ;  /* 0x0000001300077202 */ /* 0x000fe20000000f00 */
[----:B-1----:R2:W-:Y:S01]  /*0290*/  STL.64 [R1+0x8], R14 ;  /* 0x0000080e01007387 */ /* 0x0025e20000100a00 */
[----:B----4-:R-:W-:Y:S02]  /*02a0*/  IMAD.U32 R4, RZ, RZ, UR4 ;  /* 0x00000004ff047e24 */ /* 0x010fe4000f8e00ff */
[----:B------:R-:W-:-:S07]  /*02b0*/  IMAD.U32 R5, RZ, RZ, UR5 ;  /* 0x00000005ff057e24 */ /* 0x000fce000f8e00ff */
[----:B------:R-:W-:-:S07]  /*02c0*/  LEPC R20, `(.L_x_22) ;  /* 0x000000001014794e */ /* 0x000fce0000000000 */
[----:B0-23--:R-:W-:Y:S05]  /*02d0*/  CALL.ABS.NOINC R8 ;  /* 0x0000000008007343 */ /* 0x00dfea0003c00000 */
.L_x_22:
[----:B------:R-:W-:Y:S05]  /*02e0*/  BSYNC.RECONVERGENT B6 ;  /* 0x0000000000067941 */ /* 0x000fea0003800200 */
.L_x_21:
[----:B------:R-:W-:-:S03]  /*02f0*/  UMOV UR4, 0xffffffff ;  /* 0xffffffff00047882 */ /* 0x000fc60000000000 */
[----:B------:R-:W-:Y:S05]  /*0300*/  BRA.DIV UR4, `(.L_x_23) ;  /* 0x0000000204f87947 */ /* 0x000fea000b800000 */
[----:B-1----:R1:W2:Y:S02]  /*0310*/  SHFL.UP PT, R14, R2, 0x4, RZ ;  /* 0x04800000020e7989 */ /* 0x0022a400000e00ff */
.L_x_35:
[----:B------:R-:W-:Y:S01]  /*0320*/  ISETP.NE.AND P0, PT, R17, 0x4, PT ;  /* 0x000000041100780c */ /* 0x000fe20003f05270 */
[----:B------:R-:W-:-:S12]  /*0330*/  BSSY.RECONVERGENT B6, `(.L_x_24) ;  /* 0x000000e000067945 */ /* 0x000fd80003800200 */
[----:B------:R-:W-:Y:S05]  /*0340*/  @P0 BRA `(.L_x_25) ;  /* 0x0000000000300947 */ /* 0x000fea0003800000 */
[----:B--2---:R-:W2:Y:S01]  /*0350*/  F2F.F64.F32 R14, R14 ;  /* 0x0000000e000e7310 */ /* 0x004ea20000201800 */
[----:B------:R-:W-:Y:S01]  /*0360*/  MOV R0, 0x0 ;  /* 0x0000000000007802 */ /* 0x000fe20000000f00 */
[----:B------:R3:W-:Y:S01]  /*0370*/  STL [R1], R16 ;  /* 0x0000001001007387 */ /* 0x0007e20000100800 */
[----:B------:R-:W4:Y:S01]  /*0380*/  LDCU.64 UR4, c[0x4][0x18] ;  /* 0x01000300ff0477ac */ /* 0x000f220008000a00 */
[----:B------:R-:W-:Y:S01]  /*0390*/  MOV R6, R22 ;  /* 0x0000001600067202 */ /* 0x000fe20000000f00 */
[----:B------:R3:W5:Y:S01]  /*03a0*/  LDC.64 R8, c[0x4][R0] ;  /* 0x0100000000087b82 */ /* 0x0007620000000a00 */
[----:B------:R-:W-:Y:S01]  /*03b0*/  IMAD.MOV.U32 R7, RZ, RZ, R19 ;  /* 0x000000ffff077224 */ /* 0x000fe200078e0013 */
[----:B--2---:R3:W-:Y:S01]  /*03c0*/  STL.64 [R1+0x8], R14 ;  /* 0x0000080e01007387 */ /* 0x0047e20000100a00 */
[----:B----4-:R-:W-:Y:S02]  /*03d0*/  IMAD.U32 R4, RZ, RZ, UR4 ;  /* 0x00000004ff047e24 */ /* 0x010fe4000f8e00ff */
[----:B------:R-:W-:-:S07]  /*03e0*/  IMAD.U32 R5, RZ, RZ, UR5 ;  /* 0x00000005ff057e24 */ /* 0x000fce000f8e00ff */
[----:B------:R-:W-:-:S07]  /*03f0*/  LEPC R20, `(.L_x_25) ;  /* 0x000000001014794e */ /* 0x000fce0000000000 */
[----:B01-3-5:R-:W-:Y:S05]  /*0400*/  CALL.ABS.NOINC R8 ;  /* 0x0000000008007343 */ /* 0x02bfea0003c00000 */
.L_x_25:
[----:B------:R-:W-:Y:S05]  /*0410*/  BSYNC.RECONVERGENT B6 ;  /* 0x0000000000067941 */ /* 0x000fea0003800200 */
.L_x_24:
[----:B------:R-:W-:-:S03]  /*0420*/  UMOV UR4, 0xffffffff ;  /* 0xffffffff00047882 */ /* 0x000fc60000000000 */
[----:B------:R-:W-:Y:S05]  /*0430*/  BRA.DIV UR4, `(.L_x_26) ;  /* 0x0000000204d47947 */ /* 0x000fea000b800000 */
[----:B--2---:R2:W3:Y:S02]  /*0440*/  SHFL.BFLY PT, R14, R2, 0x1, 0x1f ;  /* 0x0c201f00020e7f89 */ /* 0x0044e400000e0000 */
.L_x_38:
[----:B------:R-:W-:Y:S01]  /*0450*/  ISETP.GT.AND P0, PT, R17, 0x1, PT ;  /* 0x000000011100780c */ /* 0x000fe20003f04270 */
[----:B------:R-:W-:-:S12]  /*0460*/  BSSY.RECONVERGENT B6, `(.L_x_27) ;  /* 0x000000e000067945 */ /* 0x000fd80003800200 */
[----:B------:R-:W-:Y:S05]  /*0470*/  @P0 BRA `(.L_x_28) ;  /* 0x0000000000300947 */ /* 0x000fea0003800000 */
[----:B---3--:R-:W3:Y:S01]  /*0480*/  F2F.F64.F32 R14, R14 ;  /* 0x0000000e000e7310 */ /* 0x008ee20000201800 */
[----:B------:R-:W-:Y:S01]  /*0490*/  MOV R0, 0x0 ;  /* 0x0000000000007802 */ /* 0x000fe20000000f00 */
[----:B------:R4:W-:Y:S01]  /*04a0*/  STL.64 [R1], R16 ;  /* 0x0000001001007387 */ /* 0x0009e20000100a00 */
[----:B------:R-:W5:Y:S01]  /*04b0*/  LDCU.64 UR4, c[0x4][0x20] ;  /* 0x01000400ff0477ac */ /* 0x000f620008000a00 */
[----:B------:R-:W-:Y:S01]  /*04c0*/  IMAD.MOV.U32 R6, RZ, RZ, R22 ;  /* 0x000000ffff067224 */ /* 0x000fe200078e0016 */
[----:B------:R4:W0:Y:S01]  /*04d0*/  LDC.64 R8, c[0x4][R0] ;  /* 0x0100000000087b82 */ /* 0x0008220000000a00 */
[----:B------:R-:W-:Y:S01]  /*04e0*/  IMAD.MOV.U32 R7, RZ, RZ, R19 ;  /* 0x000000ffff077224 */ /* 0x000fe200078e0013 */
[----:B---3--:R4:W-:Y:S01]  /*04f0*/  STL.64 [R1+0x8], R14 ;  /* 0x0000080e01007387 */ /* 0x0089e20000100a00 */
[----:B-----5:R-:W-:Y:S01]  /*0500*/  IMAD.U32 R4, RZ, RZ, UR4 ;  /* 0x00000004ff047e24 */ /* 0x020fe2000f8e00ff */
[----:B------:R-:W-:-:S07]  /*0510*/  MOV R5, UR5 ;  /* 0x0000000500057c02 */ /* 0x000fce0008000f00 */
[----:B------:R-:W-:-:S07]  /*0520*/  LEPC R20, `(.L_x_28) ;  /* 0x000000001014794e */ /* 0x000fce0000000000 */
[----:B012-4-:R-:W-:Y:S05]  /*0530*/  CALL.ABS.NOINC R8 ;  /* 0x0000000008007343 */ /* 0x017fea0003c00000 */
.L_x_28:
[----:B------:R-:W-:Y:S05]  /*0540*/  BSYNC.RECONVERGENT B6 ;  /* 0x0000000000067941 */ /* 0x000fea0003800200 */
.L_x_27:
[----:B------:R-:W-:-:S03]  /*0550*/  UMOV UR4, 0xffffffff ;  /* 0xffffffff00047882 */ /* 0x000fc60000000000 */
[----:B------:R-:W-:Y:S05]  /*0560*/  BRA.DIV UR4, `(.L_x_29) ;  /* 0x0000000204b07947 */ /* 0x000fea000b800000 */
[----:B---3--:R3:W4:Y:S02]  /*0570*/  SHFL.IDX PT, R14, R2, RZ, 0x1f ;  /* 0x00001fff020e7589 */ /* 0x00872400000e0000 */
.L_x_41:
[----:B------:R-:W-:-:S13]  /*0580*/  ISETP.NE.AND P0, PT, R17, 0x1f, PT ;  /* 0x0000001f1100780c */ /* 0x000fda0003f05270 */
[----:B------:R-:W-:Y:S05]  /*0590*/  @P0 EXIT ;  /* 0x000000000000094d */ /* 0x000fea0003800000 */
[----:B----4-:R-:W4:Y:S01]  /*05a0*/  F2F.F64.F32 R14, R14 ;  /* 0x0000000e000e7310 */ /* 0x010f220000201800 */
[----:B------:R-:W-:Y:S01]  /*05b0*/  MOV R0, 0x0 ;  /* 0x0000000000007802 */ /* 0x000fe20000000f00 */
[----:B------:R5:W-:Y:S01]  /*05c0*/  STL [R1], R16 ;  /* 0x0000001001007387 */ /* 0x000be20000100800 */
[----:B------:R-:W5:Y:S01]  /*05d0*/  LDCU.64 UR4, c[0x4][0x28] ;  /* 0x01000500ff0477ac */ /* 0x000f620008000a00 */
[----:B------:R-:W-:Y:S01]  /*05e0*/  IMAD.MOV.U32 R6, RZ, RZ, R22 ;  /* 0x000000ffff067224 */ /* 0x000fe200078e0016 */
[----:B0123--:R0:W1:Y:S01]  /*05f0*/  LDC.64 R2, c[0x4][R0] ;  /* 0x0100000000027b82 */ /* 0x00f0620000000a00 */
[----:B------:R-:W-:Y:S01]  /*0600*/  MOV R7, R19 ;  /* 0x0000001300077202 */ /* 0x000fe20000000f00 */
[----:B----4-:R0:W-:Y:S01]  /*0610*/  STL.64 [R1+0x8], R14 ;  /* 0x0000080e01007387 */ /* 0x0101e20000100a00 */
[----:B-----5:R-:W-:Y:S01]  /*0620*/  MOV R4, UR4 ;  /* 0x0000000400047c02 */ /* 0x020fe20008000f00 */
[----:B------:R-:W-:-:S07]  /*0630*/  IMAD.U32 R5, RZ, RZ, UR5 ;  /* 0x00000005ff057e24 */ /* 0x000fce000f8e00ff */
[----:B------:R-:W-:-:S07]  /*0640*/  LEPC R20, `(.L_x_30) ;  /* 0x000000001014794e */ /* 0x000fce0000000000 */
[----:B01----:R-:W-:Y:S05]  /*0650*/  CALL.ABS.NOINC R2 ;  /* 0x0000000002007343 */ /* 0x003fea0003c00000 */
.L_x_30:
[----:B------:R-:W-:Y:S05]  /*0660*/  EXIT ;  /* 0x000000000000794d */ /* 0x000fea0003800000 */
.L_x_20:
[----:B------:R-:W-:Y:S02]  /*0670*/  HFMA2 R11, -RZ, RZ, 0, 1.847743988037109375e-06 ;  /* 0x0000001fff0b7431 */ /* 0x000fe400000001ff */
[----:B------:R-:W-:Y:S02]  /*0680*/  IMAD.MOV.U32 R13, RZ, RZ, R2 ;  /* 0x000000ffff0d7224 */ /* 0x000fe400078e0002 */
[----:B------:R-:W-:Y:S02]  /*0690*/  IMAD.MOV.U32 R12, RZ, RZ, 0x4 ;  /* 0x00000004ff0c7424 */ /* 0x000fe400078e00ff */
[----:B------:R-:W-:-:S07]  /*06a0*/  IMAD.MOV.U32 R15, RZ, RZ, -0x1 ;  /* 0xffffffffff0f7424 */ /* 0x000fce00078e00ff */
[----:B------:R-:W-:Y:S05]  /*06b0*/  WARPSYNC.COLLECTIVE R15, `(.L_x_31) ;  /* 0x000000000f087348 */ /* 0x000fea0003c00000 */
[----:B------:R0:W1:Y:S02]  /*06c0*/  SHFL.DOWN P6, R14, R13, R12, R11 ;  /* 0x0800000c0d0e7389 */ /* 0x00006400000c000b */
[----:B01----:R-:W-:Y:S05]  /*06d0*/  ENDCOLLECTIVE ;  /* 0x000000000000791b */ /* 0x003fea0003800000 */
.L_x_31:
[----:B------:R-:W-:Y:S05]  /*06e0*/  BRA `(.L_x_32) ;  /* 0xfffffff800c47947 */ /* 0x000fea000383ffff */
.L_x_23:
[----:B------:R-:W-:Y:S01]  /*06f0*/  BSSY B0, `(.L_x_33) ;  /* 0x0000008000007945 */ /* 0x000fe20003800000 */
[----:B------:R-:W-:Y:S01]  /*0700*/  IMAD.MOV.U32 R13, RZ, RZ, R2 ;  /* 0x000000ffff0d7224 */ /* 0x000fe200078e0002 */
[----:B------:R-:W-:Y:S01]  /*0710*/  MOV R12, 0x4 ;  /* 0x00000004000c7802 */ /* 0x000fe20000000f00 */
[----:B------:R-:W-:Y:S02]  /*0720*/  IMAD.MOV.U32 R11, RZ, RZ, RZ ;  /* 0x000000ffff0b7224 */ /* 0x000fe400078e00ff */
[----:B------:R-:W-:-:S07]  /*0730*/  IMAD.MOV.U32 R15, RZ, RZ, -0x1 ;  /* 0xffffffffff0f7424 */ /* 0x000fce00078e00ff */
[----:B01----:R-:W-:Y:S05]  /*0740*/  WARPSYNC.COLLECTIVE R15, `(.L_x_34) ;  /* 0x000000000f087348 */ /* 0x003fea0003c00000 */
[----:B-1----:R1:W2:Y:S02]  /*0750*/  SHFL.UP P6, R14, R13, R12, R11 ;  /* 0x0400000c0d0e7389 */ /* 0x0022a400000c000b */
[----:B012---:R-:W-:Y:S05]  /*0760*/  ENDCOLLECTIVE ;  /* 0x000000000000791b */ /* 0x007fea0003800000 */
.L_x_34:
[----:B------:R-:W-:Y:S05]  /*0770*/  BSYNC B0 ;  /* 0x0000000000007941 */ /* 0x000fea0003800000 */
.L_x_33:
[----:B------:R-:W-:Y:S05]  /*0780*/  BRA `(.L_x_35) ;  /* 0xfffffff800e47947 */ /* 0x000fea000383ffff */
.L_x_26:
[----:B------:R-:W-:Y:S01]  /*0790*/  BSSY B0, `(.L_x_36) ;  /* 0x0000008000007945 */ /* 0x000fe20003800000 */
[----:B------:R-:W-:Y:S01]  /*07a0*/  MOV R13, R2 ;  /* 0x00000002000d7202 */ /* 0x000fe20000000f00 */
[----:B------:R-:W-:Y:S01]  /*07b0*/  IMAD.MOV.U32 R12, RZ, RZ, 0x1 ;  /* 0x00000001ff0c7424 */ /* 0x000fe200078e00ff */
[----:B------:R-:W-:Y:S01]  /*07c0*/  MOV R15, 0xffffffff ;  /* 0xffffffff000f7802 */ /* 0x000fe20000000f00 */
[----:B------:R-:W-:-:S07]  /*07d0*/  IMAD.MOV.U32 R11, RZ, RZ, 0x1f ;  /* 0x0000001fff0b7424 */ /* 0x000fce00078e00ff */
[----:B012---:R-:W-:Y:S05]  /*07e0*/  WARPSYNC.COLLECTIVE R15, `(.L_x_37) ;  /* 0x000000000f087348 */ /* 0x007fea0003c00000 */
[----:B--2---:R2:W3:Y:S02]  /*07f0*/  SHFL.BFLY P6, R14, R13, R12, R11 ;  /* 0x0c00000c0d0e7389 */ /* 0x0044e400000c000b */
[----:B0123--:R-:W-:Y:S05]  /*0800*/  ENDCOLLECTIVE ;  /* 0x000000000000791b */ /* 0x00ffea0003800000 */
.L_x_37:
[----:B------:R-:W-:Y:S05]  /*0810*/  BSYNC B0 ;  /* 0x0000000000007941 */ /* 0x000fea0003800000 */
.L_x_36:
[----:B------:R-:W-:Y:S05]  /*0820*/  BRA `(.L_x_38) ;  /* 0xfffffffc00087947 */ /* 0x000fea000383ffff */
.L_x_29:
[----:B------:R-:W-:Y:S01]  /*0830*/  HFMA2 R11, -RZ, RZ, 0, 1.847743988037109375e-06 ;  /* 0x0000001fff0b7431 */ /* 0x000fe200000001ff */
[----:B------:R-:W-:Y:S01]  /*0840*/  BSSY B0, `(.L_x_39) ;  /* 0x0000007000007945 */ /* 0x000fe20003800000 */
[----:B------:R-:W-:Y:S02]  /*0850*/  IMAD.MOV.U32 R13, RZ, RZ, R2 ;  /* 0x000000ffff0d7224 */ /* 0x000fe400078e0002 */
[----:B------:R-:W-:Y:S02]  /*0860*/  IMAD.MOV.U32 R12, RZ, RZ, RZ ;  /* 0x000000ffff0c7224 */ /* 0x000fe400078e00ff */
[----:B------:R-:W-:-:S07]  /*0870*/  IMAD.MOV.U32 R15, RZ, RZ, -0x1 ;  /* 0xffffffffff0f7424 */ /* 0x000fce00078e00ff */
[----:B0123--:R-:W-:Y:S05]  /*0880*/  WARPSYNC.COLLECTIVE R15, `(.L_x_40) ;  /* 0x000000000f087348 */ /* 0x00ffea0003c00000 */
[----:B---3--:R3:W4:Y:S02]  /*0890*/  SHFL.IDX P6, R14, R13, R12, R11 ;  /* 0x0000000c0d0e7389 */ /* 0x00872400000c000b */
[----:B01234-:R-:W-:Y:S05]  /*08a0*/  ENDCOLLECTIVE ;  /* 0x000000000000791b */ /* 0x01ffea0003800000 */
.L_x_40:
[----:B------:R-:W-:Y:S05]  /*08b0*/  BSYNC B0 ;  /* 0x0000000000007941 */ /* 0x000fea0003800000 */
.L_x_39:
[----:B------:R-:W-:Y:S05]  /*08c0*/  BRA `(.L_x_41) ;  /* 0xfffffffc002c7947 */ /* 0x000fea000383ffff */
.L_x_42:
        /* <DEDUP_REMOVED lines=11> */
.L_x_47:


//--------------------- .nv.global.init           --------------------------
	.section	.nv.global.init,"aw",@progbits
.nv.global.init:
	.type		$str$7,@object
	.size		$str$7,($str$8 - $str$7)
$str$7:
        /*0000*/ 	.byte	0x74, 0x72, 0x75, 0x65, 0x00
	.type		$str$8,@object
	.size		$str$8,($str$5 - $str$8)
$str$8:
        /*0005*/ 	.byte	0x66, 0x61, 0x6c, 0x73, 0x65, 0x00
	.type		$str$5,@object
	.size		$str$5,($str$11 - $str$5)
$str$5:
        /*000b*/ 	.byte	0x57, 0x61, 0x72, 0x70, 0x20, 0x25, 0x64, 0x20, 0x56, 0x6f, 0x74, 0x65, 0x20, 0x52, 0x65, 0x73
        /*001b*/ 	.byte	0x75, 0x6c, 0x74, 0x73, 0x3a, 0x0a, 0x00
	.type		$str$11,@object
	.size		$str$11,($str$10 - $str$11)
$str$11:
        /*0022*/ 	.byte	0x20, 0x20, 0x50, 0x6f, 0x70, 0x75, 0x6c, 0x61, 0x74, 0x69, 0x6f, 0x6e, 0x20, 0x63, 0x6f, 0x75
        /*0032*/ 	.byte	0x6e, 0x74, 0x3a, 0x20, 0x25, 0x64, 0x0a, 0x00
	.type		$str$10,@object
	.size		$str$10,($str$2 - $str$10)
$str$10:
        /*003a*/ 	.byte	0x20, 0x20, 0x42, 0x61, 0x6c, 0x6c, 0x6f, 0x74, 0x20, 0x28, 0x65, 0x76, 0x65, 0x6e, 0x20, 0x6c
        /*004a*/ 	.byte	0x61, 0x6e, 0x65, 0x73, 0x29, 0x3a, 0x20, 0x30, 0x78, 0x25, 0x30, 0x38, 0x78, 0x0a, 0x00
	.type		$str$2,@object
	.size		$str$2,($str$15 - $str$2)
$str$2:
        /*0059*/ 	.byte	0x57, 0x61, 0x72, 0x70, 0x20, 0x25, 0x64, 0x3a, 0x20, 0x53, 0x68, 0x75, 0x66, 0x66, 0x6c, 0x65
        /*0069*/ 	.byte	0x20, 0x75, 0x70, 0x20, 0x62, 0x79, 0x20, 0x34, 0x3a, 0x20, 0x25, 0x2e, 0x30, 0x66, 0x0a, 0x00
	.type		$str$15,@object
	.size		$str$15,($str$1 - $str$15)
$str$15:
        /*0079*/ 	.byte	0x57, 0x61, 0x72, 0x70, 0x20, 0x25, 0x64, 0x2c, 0x20, 0x48, 0x61, 0x6c, 0x66, 0x2d, 0x77, 0x61
        /*0089*/ 	.byte	0x72, 0x70, 0x20, 0x30, 0x20, 0x73, 0x75, 0x6d, 0x3a, 0x20, 0x25, 0x2e, 0x30, 0x66, 0x0a, 0x00
	.type		$str$1,@object
	.size		$str$1,($str$9 - $str$1)
$str$1:
        /*0099*/ 	.byte	0x57, 0x61, 0x72, 0x70, 0x20, 0x25, 0x64, 0x3a, 0x20, 0x53, 0x68, 0x75, 0x66, 0x66, 0x6c, 0x65
        /*00a9*/ 	.byte	0x20, 0x64, 0x6f, 0x77, 0x6e, 0x20, 0x62, 0x79, 0x20, 0x34, 0x3a, 0x20, 0x25, 0x2e, 0x30, 0x66
        /*00b9*/ 	.byte	0x0a, 0x00
	.type		$str$9,@object
	.size		$str$9,($str$6 - $str$9)
$str$9:
        /*00bb*/ 	.byte	0x20, 0x20, 0x41, 0x6e, 0x79, 0x20, 0x74, 0x68, 0x72, 0x65, 0x61, 0x64, 0x20, 0x68, 0x61, 0x73
        /*00cb*/ 	.byte	0x20, 0x65, 0x76, 0x65, 0x6e, 0x20, 0x6c, 0x61, 0x6e, 0x65, 0x20, 0x49, 0x44, 0x3a, 0x20, 0x25
        /*00db*/ 	.byte	0x73, 0x0a, 0x00
	.type		$str$6,@object
	.size		$str$6,($str$4 - $str$6)
$str$6:
        /*00de*/ 	.byte	0x20, 0x20, 0x41, 0x6c, 0x6c, 0x20, 0x74, 0x68, 0x72, 0x65, 0x61, 0x64, 0x73, 0x20, 0x68, 0x61
        /*00ee*/ 	.byte	0x76, 0x65, 0x20, 0x65, 0x76, 0x65, 0x6e, 0x20, 0x6c, 0x61, 0x6e, 0x65, 0x20, 0x49, 0x44, 0x3a
        /*00fe*/ 	.byte	0x20, 0x25, 0x73, 0x0a, 0x00
	.type		$str$4,@object
	.size		$str$4,($str - $str$4)
$str$4:
        /*0103*/ 	.byte	0x57, 0x61, 0x72, 0x70, 0x20, 0x25, 0x64, 0x3a, 0x20, 0x42, 0x72, 0x6f, 0x61, 0x64, 0x63, 0x61
        /*0113*/ 	.byte	0x73, 0x74, 0x20, 0x66, 0x72, 0x6f, 0x6d, 0x20, 0x6c, 0x61, 0x6e, 0x65, 0x20, 0x30, 0x3a, 0x20
        /*0123*/ 	.byte	0x25, 0x2e, 0x30, 0x66, 0x0a, 0x00
	.type		$str,@object
	.size		$str,($str$3 - $str)
$str:
        /*0129*/ 	.byte	0x57, 0x61, 0x72, 0x70, 0x20, 0x25, 0x64, 0x2c, 0x20, 0x4c, 0x61, 0x6e, 0x65, 0x20, 0x25, 0x64
        /*0139*/ 	.byte	0x3a, 0x20, 0x49, 0x6e, 0x69, 0x74, 0x69, 0x61, 0x6c, 0x20, 0x76, 0x61, 0x6c, 0x75, 0x65, 0x20
        /*0149*/ 	.byte	0x3d, 0x20, 0x25, 0x2e, 0x30, 0x66, 0x0a, 0x00
	.type		$str$3,@object
	.size		$str$3,($str$12 - $str$3)
$str$3:
        /*0151*/ 	.byte	0x57, 0x61, 0x72, 0x70, 0x20, 0x25, 0x64, 0x2c, 0x20, 0x4c, 0x61, 0x6e, 0x65, 0x20, 0x25, 0x64
        /*0161*/ 	.byte	0x3a, 0x20, 0x53, 0x68, 0x75, 0x66, 0x66, 0x6c, 0x65, 0x20, 0x58, 0x4f, 0x52, 0x20, 0x62, 0x79
        /*0171*/ 	.byte	0x20, 0x31, 0x3a, 0x20, 0x25, 0x2e, 0x30, 0x66, 0x0a, 0x00
	.type		$str$12,@object
	.size		$str$12,($str$13 - $str$12)
$str$12:
        /*017b*/ 	.byte	0x57, 0x61, 0x72, 0x70, 0x20, 0x25, 0x64, 0x2c, 0x20, 0x4c, 0x61, 0x6e, 0x65, 0x20, 0x25, 0x64
        /*018b*/ 	.byte	0x3a, 0x20, 0x56, 0x61, 0x6c, 0x75, 0x65, 0x3d, 0x25, 0x64, 0x2c, 0x20, 0x50, 0x72, 0x65, 0x66
        /*019b*/ 	.byte	0x69, 0x78, 0x20, 0x53, 0x75, 0x6d, 0x3d, 0x25, 0x64, 0x0a, 0x00
	.type		$str$13,@object
	.size		$str$13,($str$14 - $str$13)
$str$13:
        /*01a6*/ 	.byte	0x4c, 0x61, 0x6e, 0x65, 0x20, 0x25, 0x64, 0x3a, 0x20, 0x4f, 0x72, 0x69, 0x67, 0x69, 0x6e, 0x61
        /*01b6*/ 	.byte	0x6c, 0x3d, 0x28, 0x25, 0x2e, 0x30, 0x66, 0x2c, 0x20, 0x25, 0x2e, 0x30, 0x66, 0x29, 0x2c, 0x20
        /*01c6*/ 	.byte	0x54, 0x72, 0x61, 0x6e, 0x73, 0x70, 0x6f, 0x73, 0x65, 0x64, 0x3d, 0x28, 0x25, 0x2e, 0x30, 0x66
        /*01d6*/ 	.byte	0x2c, 0x20, 0x25, 0x2e, 0x30, 0x66, 0x29, 0x0a, 0x00
	.type		$str$14,@object
	.size		$str$14,(.L_14 - $str$14)
$str$14:
        /*01df*/ 	.byte	0x43, 0x6f, 0x6f, 0x70, 0x65, 0x72, 0x61, 0x74, 0x69, 0x76, 0x65, 0x20, 0x67, 0x72, 0x6f, 0x75
        /*01ef*/ 	.byte	0x70, 0x73, 0x20, 0x64, 0x65, 0x6d, 0x6f, 0x20, 0x72, 0x65, 0x71, 0x75, 0x69, 0x72, 0x65, 0x73
        /*01ff*/ 	.byte	0x20, 0x63, 0x6f, 0x6d, 0x70, 0x75, 0x74, 0x65, 0x20, 0x63, 0x61, 0x70, 0x61, 0x62, 0x69, 0x6c
        /*020f*/ 	.byte	0x69, 0x74, 0x79, 0x20, 0x37, 0x2e, 0x30, 0x2b, 0x0a, 0x00
.L_14:


//--------------------- .nv.shared.reserved.0     --------------------------
	.section	.nv.shared.reserved.0,"aw",@nobits
	.weak		__nv_reservedSMEM_offset_0_alias
	.size		__nv_reservedSMEM_offset_0_alias, 0, 64
	.other		__nv_reservedSMEM_offset_0_alias,@"STO_CUDA_RESERVED_SHARED STV_DEFAULT"
__nv_reservedSMEM_offset_0_alias:
	.zero		0
	.zero		64


//--------------------- .nv.shared._Z21warp_matrix_transposev --------------------------
	.section	.nv.shared._Z21warp_matrix_transposev,"aw",@nobits
	.sectionflags	@""
	.align	4
.nv.shared._Z21warp_matrix_transposev:
	.zero		5248


//--------------------- .nv.constant0._Z28warp_cooperative_groups_demov --------------------------
	.section	.nv.constant0._Z28warp_cooperative_groups_demov,"a",@progbits
	.sectionflags	@""
	.align	4
.nv.constant0._Z28warp_cooperative_groups_demov:
	.zero		896


//--------------------- .nv.constant0._Z21warp_matrix_transposev --------------------------
	.section	.nv.constant0._Z21warp_matrix_transposev,"a",@progbits
	.sectionflags	@""
	.align	4
.nv.constant0._Z21warp_matrix_transposev:
	.zero		896


//--------------------- .nv.constant0._Z14warp_scan_demov --------------------------
	.section	.nv.constant0._Z14warp_scan_demov,"a",@progbits
	.sectionflags	@""
	.align	4
.nv.constant0._Z14warp_scan_demov:
	.zero		896


//--------------------- .nv.constant0._Z14warp_vote_demov --------------------------
	.section	.nv.constant0._Z14warp_vote_demov,"a",@progbits
	.sectionflags	@""
	.align	4
.nv.constant0._Z14warp_vote_demov:
	.zero		896


//--------------------- .nv.constant0._Z17warp_shuffle_demov --------------------------
	.section	.nv.constant0._Z17warp_shuffle_demov,"a",@progbits
	.sectionflags	@""
	.align	4
.nv.constant0._Z17warp_shuffle_demov:
	.zero		896


//--------------------- SYMBOLS --------------------------

	.type		.nv.reservedSmem.offset0,@object
	.size		.nv.reservedSmem.offset0,0x4
	.type		.nv.reservedSmem.cap,@object
	.size		.nv.reservedSmem.cap,0x4
	.type		vprintf,@function
